def attn_fwd(
    Q,
    K,
    V,
    Out,
    Lse,
    sm_scale,
    stride_qz,
    stride_qh,
    stride_qm,
    stride_qk,
    stride_kz,
    stride_kh,
    stride_kn,
    stride_kk,
    stride_vz,
    stride_vh,
    stride_vn,
    stride_vk,
    stride_oz,
    stride_oh,
    stride_om,
    stride_ok,
    seqlen_q,
    seqlen_k,
    BLOCK_M: tl.constexpr,
    BLOCK_N: tl.constexpr,
    HEAD_DIM: tl.constexpr,
    CAUSAL: tl.constexpr,
):
    start_m = tl.program_id(0)
    off_hz = tl.program_id(1)
    q_off = off_hz * stride_qh
    k_off = off_hz * stride_kh
    v_off = off_hz * stride_vh
    offs_m = start_m * BLOCK_M + tl.arange(0, BLOCK_M)
    offs_d = tl.arange(0, HEAD_DIM)
    offs_n = tl.arange(0, BLOCK_N)
    q_ptrs = Q + q_off + offs_m[:, None] * stride_qm + offs_d[None, :] * stride_qk
    k_ptrs = K + k_off + offs_d[:, None] * stride_kk + offs_n[None, :] * stride_kn
    v_ptrs = V + v_off + offs_n[:, None] * stride_vn + offs_d[None, :] * stride_vk
    m_i = tl.full([BLOCK_M], float("-inf"), dtype=tl.float32)
    l_i = tl.zeros([BLOCK_M], dtype=tl.float32) + 1.0
    acc = tl.zeros([BLOCK_M, HEAD_DIM], dtype=tl.float32)
    q = tl.load(q_ptrs)
    acc, l_i, m_i = _attn_fwd_inner(
        acc,
        l_i,
        m_i,
        q,
        k_ptrs,
        v_ptrs,
        sm_scale,
        stride_kn,
        stride_vn,
        start_m,
        seqlen_k,
        BLOCK_M,
        BLOCK_N,
        HEAD_DIM,
        CAUSAL,
    )
    acc = acc / l_i[:, None]
    lse = m_i + tl.math.log2(l_i) / 1.4426950408889634
    o_ptrs = (
        Out
        + off_hz * stride_oh
        + offs_m[:, None] * stride_om
        + offs_d[None, :] * stride_ok
    )
    tl.store(o_ptrs, acc.to(Out.dtype.element_ty))
    tl.store(Lse + off_hz * seqlen_q + offs_m, lse)

# config = {"BLOCK_M": 256, "BLOCK_N": 64, "HEAD_DIM": 32, "arch": "sm_90", "causal": false, "dtype": "fp8e4m3", "num_stages": 2, "num_warps": 16}
# arch = sm_90


// ===== COMPILED SASS (sm_90a) =====

	.target	sm_90a

	.elftype	@"ET_EXEC"


//--------------------- .note.nv.tkinfo           --------------------------
	.section	.note.nv.tkinfo,"",@"SHT_NOTE"
	.sectionflags	@"SHF_NOTE_NV_TKINFO"
	.tkinfo
        /*0018*/ 	.word	0x00000002
        /*0030*/ 	.string	""
        /*0030*/ 	.string	"ptxas"
        /*0030*/ 	.string	"Cuda compilation tools, release 13.0, V13.0.88"
        /*0030*/ 	.string	"Build cuda_13.0.r13.0/compiler.36424714_0"
        /*0030*/ 	.string	"-v  -suppress-debug-info  -lineinfo  -arch sm_90a "



//--------------------- .note.nv.cuinfo           --------------------------
	.section	.note.nv.cuinfo,"",@"SHT_NOTE"
	.sectionflags	@"SHF_NOTE_NV_CUINFO"
        /*0018*/ 	.short	0x0002
        /*001a*/ 	.short	0x005a
        /*001c*/ 	.short	0x0082
	.zero		2


//--------------------- .nv.info                  --------------------------
	.section	.nv.info,"",@"SHT_CUDA_INFO"
	.align	4


	//----- nvinfo : EIATTR_REGCOUNT
	.align		4
        /*0000*/ 	.byte	0x04, 0x2f
        /*0002*/ 	.short	(.L_2 - .L_1)
	.align		4
.L_1:
        /*0004*/ 	.word	index@(attn_fwd)
        /*0008*/ 	.word	0x00000065


	//----- nvinfo : EIATTR_FRAME_SIZE
	.align		4
.L_2:
        /*000c*/ 	.byte	0x04, 0x11
        /*000e*/ 	.short	(.L_4 - .L_3)
	.align		4
.L_3:
        /*0010*/ 	.word	index@(attn_fwd)
        /*0014*/ 	.word	0x00000000


	//----- nvinfo : EIATTR_MIN_STACK_SIZE
	.align		4
.L_4:
        /*0018*/ 	.byte	0x04, 0x12
        /*001a*/ 	.short	(.L_6 - .L_5)
	.align		4
.L_5:
        /*001c*/ 	.word	index@(attn_fwd)
        /*0020*/ 	.word	0x00000000
.L_6:


//--------------------- .nv.compat                --------------------------
	.section	.nv.compat,"",@"SHT_CUDA_COMPAT_INFO"
	.align	4
        /*0000*/ 	.byte	0x02, 0x09, 0x01, 0x00, 0x02, 0x02, 0x04, 0x00, 0x02, 0x05, 0x05, 0x00, 0x03, 0x07, 0x01, 0x01
        /*0010*/ 	.byte	0x02, 0x03, 0x00, 0x00, 0x02, 0x06, 0x01, 0x00, 0x04, 0x0b, 0x08, 0x00, 0x00, 0x00, 0x00, 0x00
        /*0020*/ 	.byte	0x00, 0x00, 0x00, 0x00


//--------------------- .nv.info.attn_fwd         --------------------------
	.section	.nv.info.attn_fwd,"",@"SHT_CUDA_INFO"
	.sectionflags	@""
	.align	4


	//----- nvinfo : EIATTR_CUDA_API_VERSION
	.align		4
        /*0000*/ 	.byte	0x04, 0x37
        /*0002*/ 	.short	(.L_8 - .L_7)
.L_7:
        /*0004*/ 	.word	0x00000082


	//----- nvinfo : EIATTR_KPARAM_INFO
	.align		4
.L_8:
        /*0008*/ 	.byte	0x04, 0x17
        /*000a*/ 	.short	(.L_10 - .L_9)
.L_9:
        /*000c*/ 	.word	0x00000000
        /*0010*/ 	.short	0x0019
        /*0012*/ 	.short	0x0080
        /*0014*/ 	.byte	0x00, 0xf4, 0x21, 0x00


	//----- nvinfo : EIATTR_KPARAM_INFO
	.align		4
.L_10:
        /*0018*/ 	.byte	0x04, 0x17
        /*001a*/ 	.short	(.L_12 - .L_11)
.L_11:
        /*001c*/ 	.word	0x00000000
        /*0020*/ 	.short	0x0018
        /*0022*/ 	.short	0x0078
        /*0024*/ 	.byte	0x00, 0xf4, 0x21, 0x00


	//----- nvinfo : EIATTR_KPARAM_INFO
	.align		4
.L_12:
        /*0028*/ 	.byte	0x04, 0x17
        /*002a*/ 	.short	(.L_14 - .L_13)
.L_13:
        /*002c*/ 	.word	0x00000000
        /*0030*/ 	.short	0x0017
        /*0032*/ 	.short	0x0070
        /*0034*/ 	.byte	0x00, 0xf0, 0x11, 0x00


	//----- nvinfo : EIATTR_KPARAM_INFO
	.align		4
.L_14:
        /*0038*/ 	.byte	0x04, 0x17
        /*003a*/ 	.short	(.L_16 - .L_15)
.L_15:
        /*003c*/ 	.word	0x00000000
        /*0040*/ 	.short	0x0016
        /*0042*/ 	.short	0x006c
        /*0044*/ 	.byte	0x00, 0xf0, 0x11, 0x00


	//----- nvinfo : EIATTR_KPARAM_INFO
	.align		4
.L_16:
        /*0048*/ 	.byte	0x04, 0x17
        /*004a*/ 	.short	(.L_18 - .L_17)
.L_17:
        /*004c*/ 	.word	0x00000000
        /*0050*/ 	.short	0x0015
        /*0052*/ 	.short	0x0068
        /*0054*/ 	.byte	0x00, 0xf0, 0x11, 0x00


	//----- nvinfo : EIATTR_KPARAM_INFO
	.align		4
.L_18:
        /*0058*/ 	.byte	0x04, 0x17
        /*005a*/ 	.short	(.L_20 - .L_19)
.L_19:
        /*005c*/ 	.word	0x00000000
        /*0060*/ 	.short	0x0014
        /*0062*/ 	.short	0x0064
        /*0064*/ 	.byte	0x00, 0xf0, 0x11, 0x00


	//----- nvinfo : EIATTR_KPARAM_INFO
	.align		4
.L_20:
        /*0068*/ 	.byte	0x04, 0x17
        /*006a*/ 	.short	(.L_22 - .L_21)
.L_21:
        /*006c*/ 	.word	0x00000000
        /*0070*/ 	.short	0x0013
        /*0072*/ 	.short	0x0060
        /*0074*/ 	.byte	0x00, 0xf0, 0x11, 0x00


	//----- nvinfo : EIATTR_KPARAM_INFO
	.align		4
.L_22:
        /*0078*/ 	.byte	0x04, 0x17
        /*007a*/ 	.short	(.L_24 - .L_23)
.L_23:
        /*007c*/ 	.word	0x00000000
        /*0080*/ 	.short	0x0012
        /*0082*/ 	.short	0x005c
        /*0084*/ 	.byte	0x00, 0xf0, 0x11, 0x00


	//----- nvinfo : EIATTR_KPARAM_INFO
	.align		4
.L_24:
        /*0088*/ 	.byte	0x04, 0x17
        /*008a*/ 	.short	(.L_26 - .L_25)
.L_25:
        /*008c*/ 	.word	0x00000000
        /*0090*/ 	.short	0x0011
        /*0092*/ 	.short	0x0058
        /*0094*/ 	.byte	0x00, 0xf0, 0x11, 0x00


	//----- nvinfo : EIATTR_KPARAM_INFO
	.align		4
.L_26:
        /*0098*/ 	.byte	0x04, 0x17
        /*009a*/ 	.short	(.L_28 - .L_27)
.L_27:
        /*009c*/ 	.word	0x00000000
        /*00a0*/ 	.short	0x0010
        /*00a2*/ 	.short	0x0054
        /*00a4*/ 	.byte	0x00, 0xf0, 0x11, 0x00


	//----- nvinfo : EIATTR_KPARAM_INFO
	.align		4
.L_28:
        /*00a8*/ 	.byte	0x04, 0x17
        /*00aa*/ 	.short	(.L_30 - .L_29)
.L_29:
        /*00ac*/ 	.word	0x00000000
        /*00b0*/ 	.short	0x000f
        /*00b2*/ 	.short	0x0050
        /*00b4*/ 	.byte	0x00, 0xf0, 0x11, 0x00


	//----- nvinfo : EIATTR_KPARAM_INFO
	.align		4
.L_30:
        /*00b8*/ 	.byte	0x04, 0x17
        /*00ba*/ 	.short	(.L_32 - .L_31)
.L_31:
        /*00bc*/ 	.word	0x00000000
        /*00c0*/ 	.short	0x000e
        /*00c2*/ 	.short	0x004c
        /*00c4*/ 	.byte	0x00, 0xf0, 0x11, 0x00


	//----- nvinfo : EIATTR_KPARAM_INFO
	.align		4
.L_32:
        /*00c8*/ 	.byte	0x04, 0x17
        /*00ca*/ 	.short	(.L_34 - .L_33)
.L_33:
        /*00cc*/ 	.word	0x00000000
        /*00d0*/ 	.short	0x000d
        /*00d2*/ 	.short	0x0048
        /*00d4*/ 	.byte	0x00, 0xf0, 0x11, 0x00


	//----- nvinfo : EIATTR_KPARAM_INFO
	.align		4
.L_34:
        /*00d8*/ 	.byte	0x04, 0x17
        /*00da*/ 	.short	(.L_36 - .L_35)
.L_35:
        /*00dc*/ 	.word	0x00000000
        /*00e0*/ 	.short	0x000c
        /*00e2*/ 	.short	0x0044
        /*00e4*/ 	.byte	0x00, 0xf0, 0x11, 0x00


	//----- nvinfo : EIATTR_KPARAM_INFO
	.align		4
.L_36:
        /*00e8*/ 	.byte	0x04, 0x17
        /*00ea*/ 	.short	(.L_38 - .L_37)
.L_37:
        /*00ec*/ 	.word	0x00000000
        /*00f0*/ 	.short	0x000b
        /*00f2*/ 	.short	0x0040
        /*00f4*/ 	.byte	0x00, 0xf0, 0x11, 0x00


	//----- nvinfo : EIATTR_KPARAM_INFO
	.align		4
.L_38:
        /*00f8*/ 	.byte	0x04, 0x17
        /*00fa*/ 	.short	(.L_40 - .L_39)
.L_39:
        /*00fc*/ 	.word	0x00000000
        /*0100*/ 	.short	0x000a
        /*0102*/ 	.short	0x003c
        /*0104*/ 	.byte	0x00, 0xf0, 0x11, 0x00


	//----- nvinfo : EIATTR_KPARAM_INFO
	.align		4
.L_40:
        /*0108*/ 	.byte	0x04, 0x17
        /*010a*/ 	.short	(.L_42 - .L_41)
.L_41:
        /*010c*/ 	.word	0x00000000
        /*0110*/ 	.short	0x0009
        /*0112*/ 	.short	0x0038
        /*0114*/ 	.byte	0x00, 0xf0, 0x11, 0x00


	//----- nvinfo : EIATTR_KPARAM_INFO
	.align		4
.L_42:
        /*0118*/ 	.byte	0x04, 0x17
        /*011a*/ 	.short	(.L_44 - .L_43)
.L_43:
        /*011c*/ 	.word	0x00000000
        /*0120*/ 	.short	0x0008
        /*0122*/ 	.short	0x0034
        /*0124*/ 	.byte	0x00, 0xf0, 0x11, 0x00


	//----- nvinfo : EIATTR_KPARAM_INFO
	.align		4
.L_44:
        /*0128*/ 	.byte	0x04, 0x17
        /*012a*/ 	.short	(.L_46 - .L_45)
.L_45:
        /*012c*/ 	.word	0x00000000
        /*0130*/ 	.short	0x0007
        /*0132*/ 	.short	0x0030
        /*0134*/ 	.byte	0x00, 0xf0, 0x11, 0x00


	//----- nvinfo : EIATTR_KPARAM_INFO
	.align		4
.L_46:
        /*0138*/ 	.byte	0x04, 0x17
        /*013a*/ 	.short	(.L_48 - .L_47)
.L_47:
        /*013c*/ 	.word	0x00000000
        /*0140*/ 	.short	0x0006
        /*0142*/ 	.short	0x002c
        /*0144*/ 	.byte	0x00, 0xf0, 0x11, 0x00


	//----- nvinfo : EIATTR_KPARAM_INFO
	.align		4
.L_48:
        /*0148*/ 	.byte	0x04, 0x17
        /*014a*/ 	.short	(.L_50 - .L_49)
.L_49:
        /*014c*/ 	.word	0x00000000
        /*0150*/ 	.short	0x0005
        /*0152*/ 	.short	0x0028
        /*0154*/ 	.byte	0x00, 0xf0, 0x11, 0x00


	//----- nvinfo : EIATTR_KPARAM_INFO
	.align		4
.L_50:
        /*0158*/ 	.byte	0x04, 0x17
        /*015a*/ 	.short	(.L_52 - .L_51)
.L_51:
        /*015c*/ 	.word	0x00000000
        /*0160*/ 	.short	0x0004
        /*0162*/ 	.short	0x0020
        /*0164*/ 	.byte	0x00, 0xf4, 0x21, 0x00


	//----- nvinfo : EIATTR_KPARAM_INFO
	.align		4
.L_52:
        /*0168*/ 	.byte	0x04, 0x17
        /*016a*/ 	.short	(.L_54 - .L_53)
.L_53:
        /*016c*/ 	.word	0x00000000
        /*0170*/ 	.short	0x0003
        /*0172*/ 	.short	0x0018
        /*0174*/ 	.byte	0x00, 0xf4, 0x21, 0x00


	//----- nvinfo : EIATTR_KPARAM_INFO
	.align		4
.L_54:
        /*0178*/ 	.byte	0x04, 0x17
        /*017a*/ 	.short	(.L_56 - .L_55)
.L_55:
        /*017c*/ 	.word	0x00000000
        /*0180*/ 	.short	0x0002
        /*0182*/ 	.short	0x0010
        /*0184*/ 	.byte	0x00, 0xf4, 0x21, 0x00


	//----- nvinfo : EIATTR_KPARAM_INFO
	.align		4
.L_56:
        /*0188*/ 	.byte	0x04, 0x17
        /*018a*/ 	.short	(.L_58 - .L_57)
.L_57:
        /*018c*/ 	.word	0x00000000
        /*0190*/ 	.short	0x0001
        /*0192*/ 	.short	0x0008
        /*0194*/ 	.byte	0x00, 0xf4, 0x21, 0x00


	//----- nvinfo : EIATTR_KPARAM_INFO
	.align		4
.L_58:
        /*0198*/ 	.byte	0x04, 0x17
        /*019a*/ 	.short	(.L_60 - .L_59)
.L_59:
        /*019c*/ 	.word	0x00000000
        /*01a0*/ 	.short	0x0000
        /*01a2*/ 	.short	0x0000
        /*01a4*/ 	.byte	0x00, 0xf4, 0x21, 0x00


	//----- nvinfo : EIATTR_SPARSE_MMA_MASK
	.align		4
.L_60:
        /*01a8*/ 	.byte	0x03, 0x50
        /*01aa*/ 	.short	0x0000


	//----- nvinfo : EIATTR_MAXREG_COUNT
	.align		4
        /*01ac*/ 	.byte	0x03, 0x1b
        /*01ae*/ 	.short	0x0080


	//----- nvinfo : EIATTR_NUM_BARRIERS
	.align		4
        /*01b0*/ 	.byte	0x02, 0x4c
        /*01b2*/ 	.byte	0x01
	.zero		1


	//----- nvinfo : EIATTR_MERCURY_ISA_VERSION
	.align		4
        /*01b4*/ 	.byte	0x03, 0x5f
        /*01b6*/ 	.short	0x0101


	//----- nvinfo : EIATTR_COOP_GROUP_MASK_REGIDS
	.align		4
        /*01b8*/ 	.byte	0x04, 0x29
        /*01ba*/ 	.short	(.L_62 - .L_61)


	//   ....[0]....
.L_61:
        /*01bc*/ 	.word	0xffffffff


	//   ....[1]....
        /*01c0*/ 	.word	0xffffffff


	//   ....[2]....
        /*01c4*/ 	.word	0xffffffff


	//   ....[3]....
        /*01c8*/ 	.word	0xffffffff


	//   ....[4]....
        /*01cc*/ 	.word	0xffffffff


	//   ....[5]....
        /*01d0*/ 	.word	0xffffffff


	//   ....[6]....
        /*01d4*/ 	.word	0xffffffff


	//   ....[7]....
        /*01d8*/ 	.word	0xffffffff


	//   ....[8]....
        /*01dc*/ 	.word	0xffffffff


	//   ....[9]....
        /*01e0*/ 	.word	0xffffffff


	//   ....[10]....
        /*01e4*/ 	.word	0xffffffff


	//   ....[11]....
        /*01e8*/ 	.word	0xffffffff


	//   ....[12]....
        /*01ec*/ 	.word	0xffffffff


	//   ....[13]....
        /*01f0*/ 	.word	0xffffffff


	//   ....[14]....
        /*01f4*/ 	.word	0xffffffff


	//   ....[15]....
        /*01f8*/ 	.word	0xffffffff


	//----- nvinfo : EIATTR_COOP_GROUP_INSTR_OFFSETS
	.align		4
.L_62:
        /*01fc*/ 	.byte	0x04, 0x28
        /*01fe*/ 	.short	(.L_64 - .L_63)


	//   ....[0]....
.L_63:
        /*0200*/ 	.word	0x00001300


	//   ....[1]....
        /*0204*/ 	.word	0x00001320


	//   ....[2]....
        /*0208*/ 	.word	0x000016e0


	//   ....[3]....
        /*020c*/ 	.word	0x00001710


	//   ....[4]....
        /*0210*/ 	.word	0x00001e80


	//   ....[5]....
        /*0214*/ 	.word	0x00001e90


	//   ....[6]....
        /*0218*/ 	.word	0x00001eb0


	//   ....[7]....
        /*021c*/ 	.word	0x00001ec0


	//   ....[8]....
        /*0220*/ 	.word	0x00001ed0


	//   ....[9]....
        /*0224*/ 	.word	0x00001ee0


	//   ....[10]....
        /*0228*/ 	.word	0x00001ef0


	//   ....[11]....
        /*022c*/ 	.word	0x00001f00


	//   ....[12]....
        /*0230*/ 	.word	0x00002200


	//   ....[13]....
        /*0234*/ 	.word	0x00002210


	//   ....[14]....
        /*0238*/ 	.word	0x00002250


	//   ....[15]....
        /*023c*/ 	.word	0x00002260


	//----- nvinfo : EIATTR_EXIT_INSTR_OFFSETS
	.align		4
.L_64:
        /*0240*/ 	.byte	0x04, 0x1c
        /*0242*/ 	.short	(.L_66 - .L_65)


	//   ....[0]....
.L_65:
        /*0244*/ 	.word	0x00003600


	//   ....[1]....
        /*0248*/ 	.word	0x00003630


	//----- nvinfo : EIATTR_REQNTID
	.align		4
.L_66:
        /*024c*/ 	.byte	0x04, 0x10
        /*024e*/ 	.short	(.L_68 - .L_67)
.L_67:
        /*0250*/ 	.word	0x00000200
        /*0254*/ 	.word	0x00000001
        /*0258*/ 	.word	0x00000001


	//----- nvinfo : EIATTR_CBANK_PARAM_SIZE
	.align		4
.L_68:
        /*025c*/ 	.byte	0x03, 0x19
        /*025e*/ 	.short	0x0088


	//----- nvinfo : EIATTR_PARAM_CBANK
	.align		4
        /*0260*/ 	.byte	0x04, 0x0a
        /*0262*/ 	.short	(.L_70 - .L_69)
	.align		4
.L_69:
        /*0264*/ 	.word	index@(.nv.constant0.attn_fwd)
        /*0268*/ 	.short	0x0210
        /*026a*/ 	.short	0x0088


	//----- nvinfo : EIATTR_SW_WAR
	.align		4
.L_70:
        /*026c*/ 	.byte	0x04, 0x36
        /*026e*/ 	.short	(.L_72 - .L_71)
.L_71:
        /*0270*/ 	.word	0x00000008
.L_72:


//--------------------- .nv.callgraph             --------------------------
	.section	.nv.callgraph,"",@"SHT_CUDA_CALLGRAPH"
	.align	4
	.sectionentsize	8
	.align		4
        /*0000*/ 	.word	0x00000000
	.align		4
        /*0004*/ 	.word	0xffffffff
	.align		4
        /*0008*/ 	.word	0x00000000
	.align		4
        /*000c*/ 	.word	0xfffffffe
	.align		4
        /*0010*/ 	.word	0x00000000
	.align		4
        /*0014*/ 	.word	0xfffffffd
	.align		4
        /*0018*/ 	.word	0x00000000
	.align		4
        /*001c*/ 	.word	0xfffffffc


//--------------------- .nv.constant4             --------------------------
	.section	.nv.constant4,"a",@progbits
	.align	8
	.align		8
.nv.constant4:
        /*0000*/ 	.dword	_$_str


//--------------------- .text.attn_fwd            --------------------------
	.section	.text.attn_fwd,"ax",@progbits
	.align	128
        .global         attn_fwd
        .type           attn_fwd,@function
        .size           attn_fwd,(.L_x_3 - attn_fwd)
        .other          attn_fwd,@"STO_CUDA_ENTRY STV_DEFAULT"
attn_fwd:
.text.attn_fwd:
[----:B------:R-:W0:Y:S01]  /*0000*/  LDC R1, c[0x0][0x28] ;  /* 0x00000a00ff017b82 */ /* 0x000e220000000800 */
[----:B------:R-:W1:Y:S07]  /*0010*/  S2R R14, SR_TID.X ;  /* 0x00000000000e7919 */ /* 0x000e6e0000002100 */
[----:B------:R-:W2:Y:S01]  /*0020*/  S2UR UR13, SR_CTAID.Y ;  /* 0x00000000000d79c3 */ /* 0x000ea20000002600 */
[----:B------:R-:W-:Y:S01]  /*0030*/  ULDC.64 UR4, c[0x0][0x240] ;  /* 0x0000900000047ab9 */ /* 0x000fe20000000a00 */
[----:B------:R-:W-:Y:S01]  /*0040*/  ULDC.64 UR16, c[0x0][0x208] ;  /* 0x0000820000107ab9 */ /* 0x000fe20000000a00 */
[----:B------:R-:W3:Y:S05]  /*0050*/  S2R R0, SR_CTAID.X ;  /* 0x0000000000007919 */ /* 0x000eea0000002500 */
[----:B------:R-:W4:Y:S08]  /*0060*/  LDC R37, c[0x0][0x248] ;  /* 0x00009200ff257b82 */ /* 0x000f300000000800 */
[----:B------:R-:W5:Y:S01]  /*0070*/  LDC.64 R38, c[0x0][0x210] ;  /* 0x00008400ff267b82 */ /* 0x000f620000000a00 */
[----:B--2---:R-:W-:Y:S01]  /*0080*/  UIMAD UR4, UR13, UR4, URZ ;  /* 0x000000040d0472a4 */ /* 0x004fe2000f8e023f */
[----:B-1----:R-:W-:-:S02]  /*0090*/  LOP3.LUT R13, R14, 0xff, RZ, 0xc0, !PT ;  /* 0x000000ff0e0d7812 */ /* 0x002fc400078ec0ff */
[----:B------:R-:W-:Y:S02]  /*00a0*/  SHF.R.U32.HI R12, RZ, 0x8, R14 ;  /* 0x00000008ff0c7819 */ /* 0x000fe4000001160e */
[----:B------:R-:W-:Y:S01]  /*00b0*/  LEA.HI R11, R14, 0x2, RZ, 0x18 ;  /* 0x000000020e0b7811 */ /* 0x000fe200078fc0ff */
[----:B---3--:R-:W-:Y:S01]  /*00c0*/  IMAD R13, R0, 0x100, R13 ;  /* 0x00000100000d7824 */ /* 0x008fe200078e020d */
[----:B------:R-:W-:-:S03]  /*00d0*/  SGXT.U32 R12, R12, 0x1 ;  /* 0x000000010c0c781a */ /* 0x000fc60000000000 */
[----:B------:R-:W-:Y:S01]  /*00e0*/  IMAD R3, R13, UR5, RZ ;  /* 0x000000050d037c24 */ /* 0x000fe2000f8e02ff */
[----:B------:R-:W-:Y:S01]  /*00f0*/  USHF.R.S32.HI UR5, URZ, 0x1f, UR4 ;  /* 0x0000001f3f057899 */ /* 0x000fe20008011404 */
[-C--:B----4-:R-:W-:Y:S01]  /*0100*/  IMAD R0, R12, R37.reuse, RZ ;  /* 0x000000250c007224 */ /* 0x090fe200078e02ff */
[----:B------:R-:W-:Y:S01]  /*0110*/  LEA.HI R10, R14, 0x6, RZ, 0x18 ;  /* 0x000000060e0a7811 */ /* 0x000fe200078fc0ff */
[----:B------:R-:W-:Y:S01]  /*0120*/  IMAD R5, R11, R37, RZ ;  /* 0x000000250b057224 */ /* 0x000fe200078e02ff */
[----:B-----5:R-:W-:Y:S01]  /*0130*/  IADD3 R38, P0, P1, R3, UR4, R38 ;  /* 0x0000000403267c10 */ /* 0x020fe2000f91e026 */
[----:B------:R-:W-:Y:S01]  /*0140*/  IMAD R15, R37, 0x4, R0 ;  /* 0x00000004250f7824 */ /* 0x000fe200078e0200 */
[----:B------:R-:W-:-:S04]  /*0150*/  SHF.R.S32.HI R2, RZ, 0x1f, R3 ;  /* 0x0000001fff027819 */ /* 0x000fc80000011403 */
[----:B------:R-:W-:Y:S02]  /*0160*/  IADD3.X R40, R2, UR5, R39, P0, P1 ;  /* 0x0000000502287c10 */ /* 0x000fe400087e2427 */
[----:B------:R-:W-:Y:S02]  /*0170*/  IADD3 R2, P0, R0, R38, RZ ;  /* 0x0000002600027210 */ /* 0x000fe40007f1e0ff */
[----:B------:R-:W-:Y:S02]  /*0180*/  LEA.HI R9, R14, 0xa, RZ, 0x18 ;  /* 0x0000000a0e097811 */ /* 0x000fe400078fc0ff */
[----:B------:R-:W-:Y:S01]  /*0190*/  LEA.HI.X.SX32 R3, R0, R40, 0x1, P0 ;  /* 0x0000002800037211 */ /* 0x000fe200000f0eff */
[-C--:B------:R-:W-:Y:S01]  /*01a0*/  IMAD R0, R10, R37.reuse, RZ ;  /* 0x000000250a007224 */ /* 0x080fe200078e02ff */
[C---:B------:R-:W-:Y:S02]  /*01b0*/  IADD3 R4, P0, R5.reuse, R38, RZ ;  /* 0x0000002605047210 */ /* 0x040fe40007f1e0ff */
[----:B------:R-:W-:Y:S01]  /*01c0*/  LEA.HI R8, R14, 0xe, RZ, 0x18 ;  /* 0x0000000e0e087811 */ /* 0x000fe200078fc0ff */
[----:B------:R1:W2:Y:S01]  /*01d0*/  LDG.E.U8 R28, desc[UR16][R2.64] ;  /* 0x00000010021c7981 */ /* 0x0002a2000c1e1100 */
[----:B------:R-:W-:Y:S01]  /*01e0*/  LEA.HI.X.SX32 R5, R5, R40, 0x1, P0 ;  /* 0x0000002805057211 */ /* 0x000fe200000f0eff */
[----:B------:R-:W-:Y:S01]  /*01f0*/  IMAD R21, R9, R37, RZ ;  /* 0x0000002509157224 */ /* 0x000fe200078e02ff */
[----:B------:R-:W-:-:S02]  /*0200*/  IADD3 R16, P1, R15, R38, RZ ;  /* 0x000000260f107210 */ /* 0x000fc40007f3e0ff */
[----:B------:R-:W-:Y:S01]  /*0210*/  IADD3 R18, P0, R0, R38, RZ ;  /* 0x0000002600127210 */ /* 0x000fe20007f1e0ff */
[----:B------:R3:W4:Y:S01]  /*0220*/  LDG.E.U8 R29, desc[UR16][R4.64] ;  /* 0x00000010041d7981 */ /* 0x000722000c1e1100 */
[C---:B------:R-:W-:Y:S02]  /*0230*/  LEA.HI R7, R14.reuse, 0x12, RZ, 0x18 ;  /* 0x000000120e077811 */ /* 0x040fe400078fc0ff */
[----:B------:R-:W-:Y:S01]  /*0240*/  LEA.HI R6, R14, 0x16, RZ, 0x18 ;  /* 0x000000160e067811 */ /* 0x000fe200078fc0ff */
[-C--:B-1----:R-:W-:Y:S01]  /*0250*/  IMAD R2, R8, R37.reuse, RZ ;  /* 0x0000002508027224 */ /* 0x082fe200078e02ff */
[-C--:B------:R-:W-:Y:S02]  /*0260*/  LEA.HI.X.SX32 R17, R15, R40.reuse, 0x1, P1 ;  /* 0x000000280f117211 */ /* 0x080fe400008f0eff */
[----:B------:R-:W-:Y:S01]  /*0270*/  LEA.HI.X.SX32 R19, R0, R40, 0x1, P0 ;  /* 0x0000002800137211 */ /* 0x000fe200000f0eff */
[-C--:B------:R-:W-:Y:S01]  /*0280*/  IMAD R0, R7, R37.reuse, RZ ;  /* 0x0000002507007224 */ /* 0x080fe200078e02ff */
[-C--:B------:R-:W-:Y:S01]  /*0290*/  IADD3 R20, P1, R21, R38.reuse, RZ ;  /* 0x0000002615147210 */ /* 0x080fe20007f3e0ff */
[----:B------:R-:W-:Y:S01]  /*02a0*/  IMAD R3, R6, R37, RZ ;  /* 0x0000002506037224 */ /* 0x000fe200078e02ff */
[C---:B------:R-:W-:Y:S01]  /*02b0*/  IADD3 R22, P0, R2.reuse, R38, RZ ;  /* 0x0000002602167210 */ /* 0x040fe20007f1e0ff */
[----:B------:R-:W-:Y:S01]  /*02c0*/  IMAD R15, R37, 0x4, R15 ;  /* 0x00000004250f7824 */ /* 0x000fe200078e020f */
[-C--:B------:R-:W-:Y:S01]  /*02d0*/  LEA.HI.X.SX32 R21, R21, R40.reuse, 0x1, P1 ;  /* 0x0000002815157211 */ /* 0x080fe200008f0eff */
[----:B------:R1:W5:Y:S01]  /*02e0*/  LDG.E.U8 R30, desc[UR16][R16.64] ;  /* 0x00000010101e7981 */ /* 0x000362000c1e1100 */
[----:B------:R-:W-:-:S02]  /*02f0*/  LEA.HI.X.SX32 R23, R2, R40, 0x1, P0 ;  /* 0x0000002802177211 */ /* 0x000fc400000f0eff */
[CC--:B------:R-:W-:Y:S01]  /*0300*/  IADD3 R24, P1, R0.reuse, R38.reuse, RZ ;  /* 0x0000002600187210 */ /* 0x0c0fe20007f3e0ff */
[----:B------:R0:W5:Y:S01]  /*0310*/  LDG.E.U8 R31, desc[UR16][R18.64] ;  /* 0x00000010121f7981 */ /* 0x000162000c1e1100 */
[----:B------:R-:W-:Y:S02]  /*0320*/  IADD3 R26, P0, R3, R38, RZ ;  /* 0x00000026031a7210 */ /* 0x000fe40007f1e0ff */
[-C--:B------:R-:W-:Y:S01]  /*0330*/  LEA.HI.X.SX32 R25, R0, R40.reuse, 0x1, P1 ;  /* 0x0000002800197211 */ /* 0x080fe200008f0eff */
[----:B------:R-:W-:Y:S01]  /*0340*/  IMAD R0, R37, 0x4, R15 ;  /* 0x0000000425007824 */ /* 0x000fe200078e020f */
[----:B------:R-:W-:Y:S01]  /*0350*/  LEA.HI.X.SX32 R27, R3, R40, 0x1, P0 ;  /* 0x00000028031b7211 */ /* 0x000fe200000f0eff */
[----:B------:R0:W5:Y:S01]  /*0360*/  LDG.E.U8 R33, desc[UR16][R20.64] ;  /* 0x0000001014217981 */ /* 0x000162000c1e1100 */
[C---:B------:R-:W-:Y:S02]  /*0370*/  IADD3 R2, P0, R15.reuse, R38, RZ ;  /* 0x000000260f027210 */ /* 0x040fe40007f1e0ff */
[----:B---3--:R-:W-:Y:S01]  /*0380*/  LEA.HI R5, R14, 0x1a, RZ, 0x18 ;  /* 0x0000001a0e057811 */ /* 0x008fe200078fc0ff */
[----:B------:R3:W5:Y:S01]  /*0390*/  LDG.E.U8 R36, desc[UR16][R24.64] ;  /* 0x0000001018247981 */ /* 0x000762000c1e1100 */
[----:B------:R-:W-:Y:S01]  /*03a0*/  LEA.HI.X.SX32 R3, R15, R40, 0x1, P0 ;  /* 0x000000280f037211 */ /* 0x000fe200000f0eff */
[C---:B------:R-:W-:Y:S01]  /*03b0*/  IMAD R15, R37.reuse, 0x4, R0 ;  /* 0x00000004250f7824 */ /* 0x040fe200078e0200 */
[C---:B-1----:R-:W-:Y:S01]  /*03c0*/  IADD3 R16, P0, R0.reuse, R38, RZ ;  /* 0x0000002600107210 */ /* 0x042fe20007f1e0ff */
[----:B------:R-:W5:Y:S03]  /*03d0*/  LDG.E.U8 R27, desc[UR16][R26.64] ;  /* 0x000000101a1b7981 */ /* 0x000f66000c1e1100 */
[----:B------:R-:W-:Y:S01]  /*03e0*/  LEA.HI.X.SX32 R17, R0, R40, 0x1, P0 ;  /* 0x0000002800117211 */ /* 0x000fe200000f0eff */
[----:B------:R-:W-:Y:S01]  /*03f0*/  IMAD R0, R37, 0x4, R15 ;  /* 0x0000000425007824 */ /* 0x000fe200078e020f */
[----:B0-----:R-:W-:Y:S01]  /*0400*/  IADD3 R18, P0, R15, R38, RZ ;  /* 0x000000260f127210 */ /* 0x001fe20007f1e0ff */
[----:B------:R0:W5:Y:S01]  /*0410*/  LDG.E.U8 R32, desc[UR16][R2.64] ;  /* 0x0000001002207981 */ /* 0x000162000c1e1100 */
[----:B------:R-:W-:-:S02]  /*0420*/  LEA.HI R4, R14, 0x1e, RZ, 0x18 ;  /* 0x0000001e0e047811 */ /* 0x000fc400078fc0ff */
[----:B------:R-:W-:Y:S01]  /*0430*/  LEA.HI.X.SX32 R19, R15, R40, 0x1, P0 ;  /* 0x000000280f137211 */ /* 0x000fe200000f0eff */
[----:B------:R-:W-:Y:S01]  /*0440*/  IMAD R15, R37, 0x4, R0 ;  /* 0x00000004250f7824 */ /* 0x000fe200078e0200 */
[----:B------:R1:W5:Y:S01]  /*0450*/  LDG.E.U8 R35, desc[UR16][R22.64] ;  /* 0x0000001016237981 */ /* 0x000362000c1e1100 */
[-C--:B------:R-:W-:Y:S02]  /*0460*/  IMAD R21, R5, R37.reuse, RZ ;  /* 0x0000002505157224 */ /* 0x080fe400078e02ff */
[----:B---3--:R-:W-:Y:S01]  /*0470*/  IMAD R25, R4, R37, RZ ;  /* 0x0000002504197224 */ /* 0x008fe200078e02ff */
[----:B------:R3:W5:Y:S01]  /*0480*/  LDG.E.U8 R34, desc[UR16][R16.64] ;  /* 0x0000001010227981 */ /* 0x000762000c1e1100 */
[CC--:B0-----:R-:W-:Y:S01]  /*0490*/  IADD3 R2, P0, R0.reuse, R38.reuse, RZ ;  /* 0x0000002600027210 */ /* 0x0c1fe20007f1e0ff */
[----:B------:R-:W-:Y:S01]  /*04a0*/  IMAD R26, R37, 0x4, R15 ;  /* 0x00000004251a7824 */ /* 0x000fe200078e020f */
[----:B------:R-:W-:Y:S01]  /*04b0*/  IADD3 R20, P1, R15, R38, RZ ;  /* 0x000000260f147210 */ /* 0x000fe20007f3e0ff */
[----:B------:R-:W5:Y:S01]  /*04c0*/  LDG.E.U8 R18, desc[UR16][R18.64] ;  /* 0x0000001012127981 */ /* 0x000f62000c1e1100 */
[----:B------:R-:W-:-:S02]  /*04d0*/  LEA.HI.X.SX32 R3, R0, R40, 0x1, P0 ;  /* 0x0000002800037211 */ /* 0x000fc400000f0eff */
[-C--:B-1----:R-:W-:Y:S02]  /*04e0*/  IADD3 R22, P2, R21, R38.reuse, RZ ;  /* 0x0000002615167210 */ /* 0x082fe40007f5e0ff */
[-C--:B------:R-:W-:Y:S02]  /*04f0*/  IADD3 R24, P3, R25, R38.reuse, RZ ;  /* 0x0000002619187210 */ /* 0x080fe40007f7e0ff */
[C---:B---3--:R-:W-:Y:S01]  /*0500*/  IADD3 R16, P0, R26.reuse, R38, RZ ;  /* 0x000000261a107210 */ /* 0x048fe20007f1e0ff */
[----:B------:R-:W3:Y:S01]  /*0510*/  LDG.E.U8 R3, desc[UR16][R2.64] ;  /* 0x0000001002037981 */ /* 0x000ee2000c1e1100 */
[-C--:B------:R-:W-:Y:S02]  /*0520*/  LEA.HI.X.SX32 R23, R21, R40.reuse, 0x1, P2 ;  /* 0x0000002815177211 */ /* 0x080fe400010f0eff */
[-C--:B------:R-:W-:Y:S02]  /*0530*/  LEA.HI.X.SX32 R21, R15, R40.reuse, 0x1, P1 ;  /* 0x000000280f157211 */ /* 0x080fe400008f0eff */
[-C--:B------:R-:W-:Y:S01]  /*0540*/  LEA.HI.X.SX32 R25, R25, R40.reuse, 0x1, P3 ;  /* 0x0000002819197211 */ /* 0x080fe200018f0eff */
[----:B------:R-:W3:Y:S01]  /*0550*/  LDG.E.U8 R22, desc[UR16][R22.64] ;  /* 0x0000001016167981 */ /* 0x000ee2000c1e1100 */
[----:B------:R-:W-:-:S03]  /*0560*/  LEA.HI.X.SX32 R17, R26, R40, 0x1, P0 ;  /* 0x000000281a117211 */ /* 0x000fc600000f0eff */
[----:B------:R-:W3:Y:S04]  /*0570*/  LDG.E.U8 R20, desc[UR16][R20.64] ;  /* 0x0000001014147981 */ /* 0x000ee8000c1e1100 */
[----:B------:R0:W3:Y:S04]  /*0580*/  LDG.E.U8 R16, desc[UR16][R16.64] ;  /* 0x0000001010107981 */ /* 0x0000e8000c1e1100 */
[----:B------:R-:W3:Y:S01]  /*0590*/  LDG.E.U8 R24, desc[UR16][R24.64] ;  /* 0x0000001018187981 */ /* 0x000ee2000c1e1100 */
[----:B------:R-:W-:Y:S01]  /*05a0*/  IMAD.SHL.U32 R0, R14, 0x20, RZ ;  /* 0x000000200e007824 */ /* 0x000fe200078e00ff */
[----:B------:R-:W-:-:S04]  /*05b0*/  SHF.R.S32.HI R15, RZ, 0x2, R14 ;  /* 0x00000002ff0f7819 */ /* 0x000fc8000001140e */
[----:B------:R-:W-:Y:S02]  /*05c0*/  LOP3.LUT R0, R0, 0x1f60, RZ, 0xc0, !PT ;  /* 0x00001f6000007812 */ /* 0x000fe400078ec0ff */
[----:B------:R-:W-:Y:S01]  /*05d0*/  SGXT R15, R15, 0x1 ;  /* 0x000000010f0f781a */ /* 0x000fe20000000200 */
[----:B------:R-:W1:Y:S03]  /*05e0*/  S2UR UR12, SR_CgaCtaId ;  /* 0x00000000000c79c3 */ /* 0x000e660000008800 */
[----:B------:R-:W-:-:S05]  /*05f0*/  LOP3.LUT R15, R0, 0x90, R15, 0xf8, !PT ;  /* 0x00000090000f7812 */ /* 0x000fca00078ef80f */
[----:B------:R-:W1:Y:S01]  /*0600*/  LDC R0, c[0x0][0x280] ;  /* 0x0000a000ff007b82 */ /* 0x000e620000000800 */
[----:B------:R-:W-:Y:S01]  /*0610*/  UMOV UR4, 0x400 ;  /* 0x0000040000047882 */ /* 0x000fe20000000000 */
[----:B------:R-:W-:-:S04]  /*0620*/  LOP3.LUT R15, R15, R12, RZ, 0xfc, !PT ;  /* 0x0000000c0f0f7212 */ /* 0x000fc800078efcff */
[----:B0-----:R-:W-:Y:S01]  /*0630*/  LOP3.LUT R17, R15, 0x10, RZ, 0x3c, !PT ;  /* 0x000000100f117812 */ /* 0x001fe200078e3cff */
[----:B-1----:R-:W-:Y:S01]  /*0640*/  ULEA UR12, UR12, UR4, 0x18 ;  /* 0x000000040c0c7291 */ /* 0x002fe2000f8ec03f */
[----:B------:R-:W-:Y:S01]  /*0650*/  ISETP.GE.AND P0, PT, R0, 0x1, PT ;  /* 0x000000010000780c */ /* 0x000fe20003f06270 */
[----:B------:R-:W-:Y:S01]  /*0660*/  IMAD.MOV.U32 R47, RZ, RZ, -0x800000 ;  /* 0xff800000ff2f7424 */ /* 0x000fe200078e00ff */
[----:B------:R-:W-:Y:S01]  /*0670*/  CS2R R56, SRZ ;  /* 0x0000000000387805 */ /* 0x000fe2000001ff00 */
[----:B------:R-:W-:Y:S01]  /*0680*/  IMAD.MOV.U32 R2, RZ, RZ, 0x3f800000 ;  /* 0x3f800000ff027424 */ /* 0x000fe200078e00ff */
[----:B------:R-:W-:Y:S01]  /*0690*/  CS2R R58, SRZ ;  /* 0x00000000003a7805 */ /* 0x000fe2000001ff00 */
[----:B------:R-:W-:Y:S01]  /*06a0*/  IMAD.MOV.U32 R86, RZ, RZ, -0x800000 ;  /* 0xff800000ff567424 */ /* 0x000fe200078e00ff */
[----:B------:R-:W-:Y:S02]  /*06b0*/  CS2R R60, SRZ ;  /* 0x00000000003c7805 */ /* 0x000fe4000001ff00 */
[----:B------:R-:W-:-:S02]  /*06c0*/  CS2R R62, SRZ ;  /* 0x00000000003e7805 */ /* 0x000fc4000001ff00 */
[----:B------:R-:W-:Y:S02]  /*06d0*/  CS2R R64, SRZ ;  /* 0x0000000000407805 */ /* 0x000fe4000001ff00 */
[----:B------:R-:W-:Y:S02]  /*06e0*/  CS2R R66, SRZ ;  /* 0x0000000000427805 */ /* 0x000fe4000001ff00 */
[----:B------:R-:W-:Y:S02]  /*06f0*/  CS2R R68, SRZ ;  /* 0x0000000000447805 */ /* 0x000fe4000001ff00 */
[----:B------:R-:W-:Y:S01]  /*0700*/  CS2R R70, SRZ ;  /* 0x0000000000467805 */ /* 0x000fe2000001ff00 */
[----:B--2---:R-:W-:Y:S04]  /*0710*/  STS.U8 [R15+UR12], R28 ;  /* 0x0000001c0f007988 */ /* 0x004fe8000800000c */
[----:B----4-:R-:W-:Y:S04]  /*0720*/  STS.U8 [R15+UR12+0x2], R29 ;  /* 0x0000021d0f007988 */ /* 0x010fe8000800000c */
[----:B-----5:R-:W-:Y:S04]  /*0730*/  STS.U8 [R15+UR12+0x4], R30 ;  /* 0x0000041e0f007988 */ /* 0x020fe8000800000c */
[----:B------:R-:W-:Y:S04]  /*0740*/  STS.U8 [R15+UR12+0x6], R31 ;  /* 0x0000061f0f007988 */ /* 0x000fe8000800000c */
[----:B------:R-:W-:Y:S04]  /*0750*/  STS.U8 [R15+UR12+0xa], R33 ;  /* 0x00000a210f007988 */ /* 0x000fe8000800000c */
[----:B------:R-:W-:Y:S04]  /*0760*/  STS.U8 [R15+UR12+0x8], R32 ;  /* 0x000008200f007988 */ /* 0x000fe8000800000c */
[----:B------:R-:W-:Y:S04]  /*0770*/  STS.U8 [R15+UR12+0xe], R35 ;  /* 0x00000e230f007988 */ /* 0x000fe8000800000c */
[----:B------:R0:W-:Y:S04]  /*0780*/  STS.U8 [R15+UR12+0xc], R34 ;  /* 0x00000c220f007988 */ /* 0x0001e8000800000c */
[----:B------:R1:W-:Y:S04]  /*0790*/  STS.U8 [R17+UR12], R18 ;  /* 0x0000001211007988 */ /* 0x0003e8000800000c */
[----:B------:R1:W-:Y:S04]  /*07a0*/  STS.U8 [R17+UR12+0x2], R36 ;  /* 0x0000022411007988 */ /* 0x0003e8000800000c */
[----:B---3--:R1:W-:Y:S01]  /*07b0*/  STS.U8 [R17+UR12+0x4], R3 ;  /* 0x0000040311007988 */ /* 0x0083e2000800000c */
[----:B0-----:R-:W-:-:S03]  /*07c0*/  IMAD.MOV.U32 R15, RZ, RZ, 0x3f800000 ;  /* 0x3f800000ff0f7424 */ /* 0x001fc600078e00ff */
[----:B------:R1:W-:Y:S04]  /*07d0*/  STS.U8 [R17+UR12+0x6], R27 ;  /* 0x0000061b11007988 */ /* 0x0003e8000800000c */
[----:B------:R1:W-:Y:S04]  /*07e0*/  STS.U8 [R17+UR12+0xa], R22 ;  /* 0x00000a1611007988 */ /* 0x0003e8000800000c */
[----:B------:R1:W-:Y:S04]  /*07f0*/  STS.U8 [R17+UR12+0x8], R20 ;  /* 0x0000081411007988 */ /* 0x0003e8000800000c */
[----:B------:R1:W-:Y:S04]  /*0800*/  STS.U8 [R17+UR12+0xc], R16 ;  /* 0x00000c1011007988 */ /* 0x0003e8000800000c */
[----:B------:R1:W-:Y:S01]  /*0810*/  STS.U8 [R17+UR12+0xe], R24 ;  /* 0x00000e1811007988 */ /* 0x0003e2000800000c */
[----:B------:R-:W-:Y:S05]  /*0820*/  @!P0 BRA `(.L_x_0) ;  /* 0x0000001800c08947 */ /* 0x000fea0003800000 */
[----:B-1----:R-:W0:Y:S01]  /*0830*/  LDC.64 R2, c[0x0][0x250] ;  /* 0x00009400ff027b82 */ /* 0x002e220000000a00 */
[--C-:B------:R-:W-:Y:S01]  /*0840*/  SHF.R.U32.HI R18, RZ, 0x5, R14.reuse ;  /* 0x00000005ff127819 */ /* 0x100fe2000001160e */
[----:B------:R-:W-:Y:S01]  /*0850*/  ULDC UR4, c[0x0][0x258] ;  /* 0x0000960000047ab9 */ /* 0x000fe20000000800 */
[----:B------:R-:W-:Y:S01]  /*0860*/  LOP3.LUT R15, R14, 0x1f, RZ, 0xc0, !PT ;  /* 0x0000001f0e0f7812 */ /* 0x000fe200078ec0ff */
[----:B------:R-:W-:Y:S01]  /*0870*/  ULDC.64 UR14, c[0x0][0x260] ;  /* 0x00009800000e7ab9 */ /* 0x000fe20000000a00 */
[----:B------:R-:W-:Y:S01]  /*0880*/  R2UR UR20, R18 ;  /* 0x00000000121472ca */ /* 0x000fe200000e0000 */
[----:B------:R-:W-:Y:S01]  /*0890*/  IMAD.MOV.U32 R81, RZ, RZ, 0x5410 ;  /* 0x00005410ff517424 */ /* 0x000fe200078e00ff */
[C---:B------:R-:W-:Y:S01]  /*08a0*/  LOP3.LUT R16, R14.reuse, 0x1, RZ, 0xc0, !PT ;  /* 0x000000010e107812 */ /* 0x040fe200078ec0ff */
[----:B------:R-:W1:Y:S01]  /*08b0*/  LDC.64 R28, c[0x0][0x220] ;  /* 0x00008800ff1c7b82 */ /* 0x000e620000000a00 */
[----:B------:R-:W-:Y:S01]  /*08c0*/  IMAD R15, R15, UR4, RZ ;  /* 0x000000040f0f7c24 */ /* 0x000fe2000f8e02ff */
[----:B------:R-:W-:Y:S01]  /*08d0*/  LOP3.LUT R17, R14, 0x1c, RZ, 0xc0, !PT ;  /* 0x0000001c0e117812 */ /* 0x000fe200078ec0ff */
[----:B------:R-:W-:Y:S01]  /*08e0*/  ULDC.64 UR4, c[0x0][0x218] ;  /* 0x0000860000047ab9 */ /* 0x000fe20000000a00 */
[--C-:B------:R-:W-:Y:S01]  /*08f0*/  SHF.R.U32.HI R18, RZ, 0x5, R14.reuse ;  /* 0x00000005ff127819 */ /* 0x100fe2000001160e */
[----:B------:R-:W-:Y:S01]  /*0900*/  IMAD.MOV.U32 R82, RZ, RZ, 0x7632 ;  /* 0x00007632ff527424 */ /* 0x000fe200078e00ff */
[----:B------:R-:W-:Y:S01]  /*0910*/  SHF.R.S32.HI R19, RZ, 0x1f, R15 ;  /* 0x0000001fff137819 */ /* 0x000fe2000001140f */
[----:B------:R-:W-:Y:S01]  /*0920*/  IMAD R17, R16, 0x2, R17 ;  /* 0x0000000210117824 */ /* 0x000fe200078e0211 */
[----:B------:R-:W2:Y:S01]  /*0930*/  LDC R77, c[0x0][0x268] ;  /* 0x00009a00ff4d7b82 */ /* 0x000ea20000000800 */
[----:B------:R-:W-:Y:S01]  /*0940*/  SHF.R.U32.HI R16, RZ, 0x1, R14 ;  /* 0x00000001ff107819 */ /* 0x000fe2000001160e */
[----:B------:R-:W-:Y:S01]  /*0950*/  UIADD3 UR6, UR20, 0x30, URZ ;  /* 0x0000003014067890 */ /* 0x000fe2000fffe03f */
[----:B------:R-:W-:Y:S01]  /*0960*/  SGXT.U32 R18, R18, 0x4 ;  /* 0x000000041212781a */ /* 0x000fe20000000000 */
[----:B------:R-:W-:Y:S01]  /*0970*/  IMAD.MOV.U32 R78, RZ, RZ, -0x800000 ;  /* 0xff800000ff4e7424 */ /* 0x000fe200078e00ff */
[----:B------:R-:W-:Y:S01]  /*0980*/  SGXT.U32 R16, R16, 0x1 ;  /* 0x000000011010781a */ /* 0x000fe20000000000 */
[----:B------:R-:W-:Y:S01]  /*0990*/  IMAD.MOV.U32 R80, RZ, RZ, RZ ;  /* 0x000000ffff507224 */ /* 0x000fe200078e00ff */
[----:B------:R-:W-:Y:S01]  /*09a0*/  LEA.HI R24, R14, 0x18, RZ, 0x1a ;  /* 0x000000180e187811 */ /* 0x000fe200078fd0ff */
[----:B0-----:R-:W-:Y:S01]  /*09b0*/  IMAD R2, R2, UR13, RZ ;  /* 0x0000000d02027c24 */ /* 0x001fe2000f8e02ff */
[----:B------:R-:W-:Y:S01]  /*09c0*/  LOP3.LUT R16, R17, R16, RZ, 0xfc, !PT ;  /* 0x0000001011107212 */ /* 0x000fe200078efcff */
[----:B------:R-:W-:Y:S01]  /*09d0*/  IMAD R22, R18, R3, RZ ;  /* 0x0000000312167224 */ /* 0x000fe200078e02ff */
[----:B------:R-:W-:Y:S01]  /*09e0*/  CS2R R56, SRZ ;  /* 0x0000000000387805 */ /* 0x000fe2000001ff00 */
[----:B------:R-:W-:Y:S01]  /*09f0*/  IMAD R72, R3, UR6, RZ ;  /* 0x0000000603487c24 */ /* 0x000fe2000f8e02ff */
[--C-:B------:R-:W-:Y:S01]  /*0a00*/  IADD3 R20, P0, P1, R15, UR4, R2.reuse ;  /* 0x000000040f147c10 */ /* 0x100fe2000f91e002 */
[----:B------:R-:W-:Y:S01]  /*0a10*/  UIMAD UR4, UR13, UR14, URZ ;  /* 0x0000000e0d0472a4 */ /* 0x000fe2000f8e023f */
[----:B------:R-:W-:Y:S01]  /*0a20*/  SHF.R.S32.HI R2, RZ, 0x1f, R2 ;  /* 0x0000001fff027819 */ /* 0x000fe20000011402 */
[----:B------:R-:W-:Y:S01]  /*0a30*/  IMAD R25, R3, 0x20, R22 ;  /* 0x0000002003197824 */ /* 0x000fe200078e0216 */
[C---:B------:R-:W-:Y:S01]  /*0a40*/  LEA.HI R15, R14.reuse, 0x8, RZ, 0x1a ;  /* 0x000000080e0f7811 */ /* 0x040fe200078fd0ff */
[----:B------:R-:W-:Y:S01]  /*0a50*/  USHF.R.S32.HI UR7, URZ, 0x1f, UR4 ;  /* 0x0000001f3f077899 */ /* 0x000fe20008011404 */
[----:B------:R-:W-:Y:S01]  /*0a60*/  IADD3.X R27, R19, UR5, R2, P0, P1 ;  /* 0x00000005131b7c10 */ /* 0x000fe200087e2402 */
[----:B------:R-:W-:Y:S01]  /*0a70*/  UIADD3 UR5, UR20, 0x10, URZ ;  /* 0x0000001014057890 */ /* 0x000fe2000fffe03f */
[----:B------:R-:W-:Y:S01]  /*0a80*/  LOP3.LUT R2, R14, 0x3f, RZ, 0xc0, !PT ;  /* 0x0000003f0e027812 */ /* 0x000fe200078ec0ff */
[----:B------:R-:W-:Y:S01]  /*0a90*/  IMAD.MOV.U32 R79, RZ, RZ, -0x800000 ;  /* 0xff800000ff4f7424 */ /* 0x000fe200078e00ff */
[----:B------:R-:W-:Y:S01]  /*0aa0*/  SHF.R.U32.HI R19, RZ, 0x6, R14 ;  /* 0x00000006ff137819 */ /* 0x000fe2000001160e */
[-C--:B--2---:R-:W-:Y:S01]  /*0ab0*/  IMAD R24, R24, R77.reuse, RZ ;  /* 0x0000004d18187224 */ /* 0x084fe200078e02ff */
[----:B------:R-:W-:Y:S01]  /*0ac0*/  CS2R R58, SRZ ;  /* 0x00000000003a7805 */ /* 0x000fe2000001ff00 */
[----:B------:R-:W-:Y:S01]  /*0ad0*/  IMAD R17, R2, UR15, RZ ;  /* 0x0000000f02117c24 */ /* 0x000fe2000f8e02ff */
[----:B------:R-:W-:Y:S01]  /*0ae0*/  SGXT.U32 R2, R19, 0x3 ;  /* 0x000000031302781a */ /* 0x000fe20000000000 */
[----:B------:R-:W-:Y:S01]  /*0af0*/  IMAD R23, R3, UR5, RZ ;  /* 0x0000000503177c24 */ /* 0x000fe2000f8e02ff */
[-C--:B------:R-:W-:Y:S01]  /*0b00*/  IADD3 R19, P2, R25, R20.reuse, RZ ;  /* 0x0000001419137210 */ /* 0x080fe20007f5e0ff */
[-C--:B------:R-:W-:Y:S01]  /*0b10*/  IMAD R15, R15, R77.reuse, RZ ;  /* 0x0000004d0f0f7224 */ /* 0x080fe200078e02ff */
[----:B-1----:R-:W-:Y:S01]  /*0b20*/  IADD3 R73, P4, P5, R17, UR4, R28 ;  /* 0x0000000411497c10 */ /* 0x002fe2000fd9e01c */
[----:B------:R-:W-:Y:S01]  /*0b30*/  IMAD R2, R2, R77, RZ ;  /* 0x0000004d02027224 */ /* 0x000fe200078e02ff */
[----:B------:R-:W-:Y:S01]  /*0b40*/  SHF.R.S32.HI R26, RZ, 0x1f, R17 ;  /* 0x0000001fff1a7819 */ /* 0x000fe20000011411 */
[----:B------:R-:W-:Y:S01]  /*0b50*/  UIADD3 UR5, UR12, 0x2000, URZ ;  /* 0x000020000c057890 */ /* 0x000fe2000fffe03f */
[-C--:B------:R-:W-:Y:S01]  /*0b60*/  IADD3 R17, P0, R22, R20.reuse, RZ ;  /* 0x0000001416117210 */ /* 0x080fe20007f1e0ff */
[----:B------:R-:W-:Y:S01]  /*0b70*/  IMAD R77, R77, 0x10, R2 ;  /* 0x000000104d4d7824 */ /* 0x000fe200078e0202 */
[-C--:B------:R-:W-:Y:S01]  /*0b80*/  IADD3 R18, P1, R23, R20.reuse, RZ ;  /* 0x0000001417127210 */ /* 0x080fe20007f3e0ff */
[----:B------:R-:W-:Y:S01]  /*0b90*/  USHF.R.U32.HI UR5, URZ, 0x4, UR5 ;  /* 0x000000043f057899 */ /* 0x000fe20008011605 */
[----:B------:R-:W-:-:S02]  /*0ba0*/  IADD3 R20, P3, R72, R20, RZ ;  /* 0x0000001448147210 */ /* 0x000fc40007f7e0ff */
[----:B------:R-:W-:Y:S02]  /*0bb0*/  CS2R R60, SRZ ;  /* 0x00000000003c7805 */ /* 0x000fe4000001ff00 */
[----:B------:R-:W-:Y:S01]  /*0bc0*/  IADD3.X R26, R26, UR7, R29, P4, P5 ;  /* 0x000000071a1a7c10 */ /* 0x000fe2000a7ea41d */
[----:B------:R-:W-:Y:S01]  /*0bd0*/  USGXT.U32 UR6, UR5, 0xe ;  /* 0x0000000e0506789a */ /* 0x000fe20008000000 */
[----:B------:R-:W-:Y:S02]  /*0be0*/  LEA.HI.X.SX32 R72, R72, R27, 0x1, P3 ;  /* 0x0000001b48487211 */ /* 0x000fe400018f0eff */
[----:B------:R-:W-:Y:S02]  /*0bf0*/  CS2R R62, SRZ ;  /* 0x00000000003e7805 */ /* 0x000fe4000001ff00 */
[----:B------:R-:W-:Y:S02]  /*0c00*/  IADD3 R90, P3, R24, R73, RZ ;  /* 0x00000049185a7210 */ /* 0x000fe40007f7e0ff */
[----:B------:R-:W-:-:S02]  /*0c10*/  CS2R R64, SRZ ;  /* 0x0000000000407805 */ /* 0x000fc4000001ff00 */
[----:B------:R-:W-:Y:S02]  /*0c20*/  LEA.HI.X.SX32 R21, R22, R27, 0x1, P0 ;  /* 0x0000001b16157211 */ /* 0x000fe400000f0eff */
[----:B------:R-:W-:Y:S02]  /*0c30*/  CS2R R66, SRZ ;  /* 0x0000000000427805 */ /* 0x000fe4000001ff00 */
[----:B------:R-:W-:Y:S02]  /*0c40*/  LEA.HI.X.SX32 R76, R24, R26, 0x1, P3 ;  /* 0x0000001a184c7211 */ /* 0x000fe400018f0eff */
[----:B------:R-:W-:Y:S02]  /*0c50*/  CS2R R68, SRZ ;  /* 0x0000000000447805 */ /* 0x000fe4000001ff00 */
[----:B------:R-:W-:Y:S02]  /*0c60*/  SHF.R.S32.HI R24, RZ, 0x7, R14 ;  /* 0x00000007ff187819 */ /* 0x000fe4000001140e */
[----:B------:R-:W-:-:S02]  /*0c70*/  CS2R R70, SRZ ;  /* 0x0000000000467805 */ /* 0x000fc4000001ff00 */
[-C--:B------:R-:W-:Y:S01]  /*0c80*/  LEA.HI.X.SX32 R22, R23, R27.reuse, 0x1, P1 ;  /* 0x0000001b17167211 */ /* 0x080fe200008f0eff */
[----:B------:R-:W-:Y:S01]  /*0c90*/  UMOV UR8, 0xfffffffe ;  /* 0xfffffffe00087882 */ /* 0x000fe20000000000 */
[----:B------:R-:W-:Y:S01]  /*0ca0*/  LEA.HI.X.SX32 R23, R25, R27, 0x1, P2 ;  /* 0x0000001b19177211 */ /* 0x000fe200010f0eff */
[----:B------:R-:W-:Y:S01]  /*0cb0*/  UMOV UR9, 0x7fffffdf ;  /* 0x7fffffdf00097882 */ /* 0x000fe20000000000 */
[CC--:B------:R-:W-:Y:S01]  /*0cc0*/  IADD3 R89, P1, R15.reuse, R73.reuse, RZ ;  /* 0x000000490f597210 */ /* 0x0c0fe20007f3e0ff */
[----:B------:R-:W-:Y:S01]  /*0cd0*/  UMOV UR7, URZ ;  /* 0x0000003f00077c82 */ /* 0x000fe20008000000 */
[----:B------:R-:W-:Y:S01]  /*0ce0*/  SHF.R.U32.HI R25, RZ, 0x3, R14 ;  /* 0x00000003ff197819 */ /* 0x000fe2000001160e */
[----:B------:R-:W-:Y:S01]  /*0cf0*/  UMOV UR4, URZ ;  /* 0x0000003f00047c82 */ /* 0x000fe20008000000 */
[----:B------:R-:W-:Y:S01]  /*0d00*/  SGXT R24, R24, 0x1 ;  /* 0x000000011818781a */ /* 0x000fe20000000200 */
[----:B------:R-:W-:Y:S01]  /*0d10*/  UIADD3.64 UR18, UR6, -UR8, URZ ;  /* 0x8000000806127297 */ /* 0x000fe2000fffe03f */
[-C--:B------:R-:W-:Y:S01]  /*0d20*/  IADD3 R88, P0, R2, R73.reuse, RZ ;  /* 0x0000004902587210 */ /* 0x080fe20007f1e0ff */
[----:B------:R-:W-:Y:S01]  /*0d30*/  UMOV UR5, URZ ;  /* 0x0000003f00057c82 */ /* 0x000fe20008000000 */
[----:B------:R-:W-:Y:S01]  /*0d40*/  LEA.HI.X.SX32 R75, R15, R26, 0x1, P1 ;  /* 0x0000001a0f4b7211 */ /* 0x000fe200008f0eff */
[----:B------:R-:W-:Y:S01]  /*0d50*/  IMAD.MOV.U32 R15, RZ, RZ, 0x3f800000 ;  /* 0x3f800000ff0f7424 */ /* 0x000fe200078e00ff */
[----:B------:R-:W-:Y:S01]  /*0d60*/  LOP3.LUT R83, R25, 0x30, RZ, 0xc0, !PT ;  /* 0x0000003019537812 */ /* 0x000fe200078ec0ff */
[----:B------:R-:W-:Y:S01]  /*0d70*/  ULDC UR14, c[0x0][0x238] ;  /* 0x00008e00000e7ab9 */ /* 0x000fe20000000800 */
[----:B------:R-:W-:-:S02]  /*0d80*/  IADD3 R73, P2, R77, R73, RZ ;  /* 0x000000494d497210 */ /* 0x000fc40007f5e0ff */
[----:B------:R-:W-:Y:S02]  /*0d90*/  LOP3.LUT P1, RZ, R14, 0x2, RZ, 0xc0, !PT ;  /* 0x000000020eff7812 */ /* 0x000fe4000782c0ff */
[----:B------:R-:W-:Y:S02]  /*0da0*/  LOP3.LUT R25, R24, 0x90, RZ, 0xc0, !PT ;  /* 0x0000009018197812 */ /* 0x000fe400078ec0ff */
[-C--:B------:R-:W-:Y:S01]  /*0db0*/  LEA.HI.X.SX32 R74, R2, R26.reuse, 0x1, P0 ;  /* 0x0000001a024a7211 */ /* 0x080fe200000f0eff */
[----:B------:R-:W-:Y:S01]  /*0dc0*/  IMAD.MOV.U32 R2, RZ, RZ, 0x3f800000 ;  /* 0x3f800000ff027424 */ /* 0x000fe200078e00ff */
[----:B------:R-:W-:Y:S02]  /*0dd0*/  LEA.HI.X.SX32 R77, R77, R26, 0x1, P2 ;  /* 0x0000001a4d4d7211 */ /* 0x000fe400010f0eff */
[----:B------:R-:W-:Y:S02]  /*0de0*/  LOP3.LUT P0, RZ, R14, 0x1, RZ, 0xc0, !PT ;  /* 0x000000010eff7812 */ /* 0x000fe4000780c0ff */
[----:B------:R-:W-:-:S02]  /*0df0*/  SEL R81, R81, 0x1054, !P1 ;  /* 0x0000105451517807 */ /* 0x000fc40004800000 */
[----:B------:R-:W-:Y:S02]  /*0e00*/  SEL R82, R82, 0x3276, !P1 ;  /* 0x0000327652527807 */ /* 0x000fe40004800000 */
[--C-:B------:R-:W-:Y:S02]  /*0e10*/  LOP3.LUT R83, R83, 0x1ff, R14.reuse, 0x78, !PT ;  /* 0x000001ff53537812 */ /* 0x100fe400078e780e */
[----:B------:R-:W-:Y:S02]  /*0e20*/  LOP3.LUT R84, R25, 0x17f, R14, 0x78, !PT ;  /* 0x0000017f19547812 */ /* 0x000fe400078e780e */
[----:B------:R-:W-:-:S07]  /*0e30*/  LOP3.LUT R85, R16, 0x1, RZ, 0x3c, !PT ;  /* 0x0000000110557812 */ /* 0x000fce00078e3cff */
.L_x_1:
[----:B------:R-:W-:Y:S02]  /*0e40*/  SHF.R.S32.HI R31, RZ, 0x1f, R80 ;  /* 0x0000001fff1f7819 */ /* 0x000fe40000011450 */
[C---:B------:R-:W-:Y:S02]  /*0e50*/  IADD3 R24, P1, R80.reuse, R17, RZ ;  /* 0x0000001150187210 */ /* 0x040fe40007f3e0ff */
[C---:B------:R-:W-:Y:S02]  /*0e60*/  IADD3 R26, P2, R80.reuse, R18, RZ ;  /* 0x00000012501a7210 */ /* 0x040fe40007f5e0ff */
[C---:B------:R-:W-:Y:S01]  /*0e70*/  IADD3 R28, P3, R80.reuse, R19, RZ ;  /* 0x00000013501c7210 */ /* 0x040fe20007f7e0ff */
[C---:B------:R-:W-:Y:S01]  /*0e80*/  IMAD.X R25, R31.reuse, 0x1, R21, P1 ;  /* 0x000000011f197824 */ /* 0x040fe200008e0615 */
[----:B------:R-:W-:Y:S01]  /*0e90*/  IADD3 R30, P1, R80, R20, RZ ;  /* 0x00000014501e7210 */ /* 0x000fe20007f3e0ff */
[C---:B------:R-:W-:Y:S02]  /*0ea0*/  IMAD.X R27, R31.reuse, 0x1, R22, P2 ;  /* 0x000000011f1b7824 */ /* 0x040fe400010e0616 */
[----:B------:R-:W-:-:S02]  /*0eb0*/  IMAD.X R29, R31, 0x1, R23, P3 ;  /* 0x000000011f1d7824 */ /* 0x000fc400018e0617 */
[----:B------:R-:W-:Y:S01]  /*0ec0*/  IMAD.X R31, R31, 0x1, R72, P1 ;  /* 0x000000011f1f7824 */ /* 0x000fe200008e0648 */
[----:B------:R-:W2:Y:S04]  /*0ed0*/  LDG.E.U8 R25, desc[UR16][R24.64] ;  /* 0x0000001018197981 */ /* 0x000ea8000c1e1100 */
[----:B------:R-:W3:Y:S04]  /*0ee0*/  LDG.E.U8 R27, desc[UR16][R26.64] ;  /* 0x000000101a1b7981 */ /* 0x000ee8000c1e1100 */
[----:B------:R-:W4:Y:S04]  /*0ef0*/  LDG.E.U8 R29, desc[UR16][R28.64] ;  /* 0x000000101c1d7981 */ /* 0x000f28000c1e1100 */
[----:B------:R-:W5:Y:S01]  /*0f00*/  LDG.E.U8 R31, desc[UR16][R30.64] ;  /* 0x000000101e1f7981 */ /* 0x000f62000c1e1100 */
[----:B------:R-:W-:-:S02]  /*0f10*/  USHF.R.S32.HI UR8, URZ, 0x1f, UR4 ;  /* 0x0000001f3f087899 */ /* 0x000fc40008011404 */
[----:B------:R-:W-:Y:S01]  /*0f20*/  IADD3 R92, P3, R73, UR4, RZ ;  /* 0x00000004495c7c10 */ /* 0x000fe2000ff7e0ff */
[----:B------:R-:W-:Y:S01]  /*0f30*/  BAR.SYNC.DEFER_BLOCKING 0x0 ;  /* 0x0000000000007b1d */ /* 0x000fe20000010000 */
[----:B------:R-:W-:Y:S02]  /*0f40*/  IADD3 R32, P1, R88, UR4, RZ ;  /* 0x0000000458207c10 */ /* 0x000fe4000ff3e0ff */
[----:B------:R-:W-:Y:S02]  /*0f50*/  IADD3.X R93, R77, UR8, RZ, P3, !PT ;  /* 0x000000084d5d7c10 */ /* 0x000fe40009ffe4ff */
[----:B------:R-:W-:Y:S02]  /*0f60*/  IADD3.X R33, R74, UR8, RZ, P1, !PT ;  /* 0x000000084a217c10 */ /* 0x000fe40008ffe4ff */
[----:B------:R-:W-:Y:S02]  /*0f70*/  IADD3 R86, P2, R89, UR4, RZ ;  /* 0x0000000459567c10 */ /* 0x000fe4000ff5e0ff */
[----:B------:R-:W-:-:S02]  /*0f80*/  IADD3 R94, P1, R90, UR4, RZ ;  /* 0x000000045a5e7c10 */ /* 0x000fc4000ff3e0ff */
[----:B------:R-:W-:Y:S02]  /*0f90*/  IADD3.X R87, R75, UR8, RZ, P2, !PT ;  /* 0x000000084b577c10 */ /* 0x000fe400097fe4ff */
[----:B------:R-:W-:Y:S01]  /*0fa0*/  IADD3.X R95, R76, UR8, RZ, P1, !PT ;  /* 0x000000084c5f7c10 */ /* 0x000fe20008ffe4ff */
[----:B------:R-:W-:-:S04]  /*0fb0*/  USHF.L.U32 UR8, UR20, 0x5, URZ ;  /* 0x0000000514087899 */ /* 0x000fc8000800063f */
[----:B------:R-:W-:-:S04]  /*0fc0*/  ULOP3.LUT UR8, UR8, 0x180, URZ, 0xc0, !UPT ;  /* 0x0000018008087892 */ /* 0x000fc8000f8ec03f */
[----:B------:R-:W-:-:S04]  /*0fd0*/  ULEA.HI UR8, UR12, UR8, URZ, 0x1c ;  /* 0x000000080c087291 */ /* 0x000fc8000f8fe03f */
[----:B------:R-:W-:Y:S01]  /*0fe0*/  ULOP3.LUT UR8, UR8, 0x3fff, URZ, 0xc0, !UPT ;  /* 0x00003fff08087892 */ /* 0x000fe2000f8ec03f */
[----:B------:R-:W-:Y:S01]  /*0ff0*/  UMOV UR10, UR6 ;  /* 0x00000006000a7c82 */ /* 0x000fe20008000000 */
[----:B------:R-:W-:Y:S01]  /*1000*/  UMOV UR11, 0xc0000010 ;  /* 0xc0000010000b7882 */ /* 0x000fe20000000000 */
[----:B------:R-:W-:Y:S01]  /*1010*/  UMOV UR9, 0xc0000010 ;  /* 0xc000001000097882 */ /* 0x000fe20000000000 */
[----:B--2---:R-:W-:Y:S04]  /*1020*/  STS.U8 [R84+UR12+0x2000], R25 ;  /* 0x0020001954007988 */ /* 0x004fe8000800000c */
[----:B---3--:R-:W-:Y:S04]  /*1030*/  STS.U8 [R84+UR12+0x2200], R27 ;  /* 0x0022001b54007988 */ /* 0x008fe8000800000c */
[----:B----4-:R-:W-:Y:S04]  /*1040*/  STS.U8 [R84+UR12+0x2400], R29 ;  /* 0x0024001d54007988 */ /* 0x010fe8000800000c */
[----:B-----5:R0:W-:Y:S01]  /*1050*/  STS.U8 [R84+UR12+0x2600], R31 ;  /* 0x0026001f54007988 */ /* 0x0201e2000800000c */
[----:B------:R1:W-:Y:S06]  /*1060*/  MEMBAR.ALL.CTA ;  /* 0x0000000000007992 */ /* 0x0003ec0000008000 */
[----:B-1----:R-:W1:Y:S02]  /*1070*/  FENCE.VIEW.ASYNC.S ;  /* 0x00000000000073c6 */ /* 0x002e640000000000 */
[----:B-1----:R-:W-:Y:S06]  /*1080*/  BAR.SYNC.DEFER_BLOCKING 0x0 ;  /* 0x0000000000007b1d */ /* 0x002fec0000010000 */
[----:B------:R-:W2:Y:S04]  /*1090*/  LDG.E.U8 R92, desc[UR16][R92.64] ;  /* 0x000000105c5c7981 */ /* 0x000ea8000c1e1100 */
[----:B------:R0:W3:Y:S04]  /*10a0*/  LDG.E.U8 R96, desc[UR16][R32.64] ;  /* 0x0000001020607981 */ /* 0x0000e8000c1e1100 */
[----:B------:R1:W4:Y:S04]  /*10b0*/  LDG.E.U8 R98, desc[UR16][R86.64] ;  /* 0x0000001056627981 */ /* 0x000328000c1e1100 */
[----:B------:R-:W5:Y:S01]  /*10c0*/  LDG.E.U8 R94, desc[UR16][R94.64] ;  /* 0x000000105e5e7981 */ /* 0x000f62000c1e1100 */
[----:B0-----:R-:W-:-:S06]  /*10d0*/  WARPGROUP.ARRIVE ;  /* 0x00000000000079c5 */ /* 0x001fcc0000000000 */
[----:B------:R-:W-:Y:S03]  /*10e0*/  QGMMA.64x64x32.F32.E4M3.E4M3 R24, gdesc[UR8], RZ, !UPT, gsb0 ;  /* 0x00e00000081879f3 */ /* 0x000fe6000c0008ff */
[----:B------:R-:W-:Y:S02]  /*10f0*/  WARPGROUP.DEPBAR.LE gsb0, 0x0 ;  /* 0x00008000000079c5 */ /* 0x000fe40000010000 */
[----:B-1----:R-:W-:Y:S01]  /*1100*/  FMUL R86, R26, UR14 ;  /* 0x0000000e1a567c20 */ /* 0x002fe20008400000 */
[----:B------:R-:W-:Y:S01]  /*1110*/  FMUL R87, R27, UR14 ;  /* 0x0000000e1b577c20 */ /* 0x000fe20008400000 */
[----:B------:R-:W-:Y:S04]  /*1120*/  BAR.SYNC.DEFER_BLOCKING 0x0 ;  /* 0x0000000000007b1d */ /* 0x000fe80000010000 */
[----:B------:R-:W-:Y:S01]  /*1130*/  FMNMX R87, R86, R87, !PT ;  /* 0x0000005756577209 */ /* 0x000fe20007800000 */
[----:B------:R-:W-:-:S05]  /*1140*/  FMUL R86, R30, UR14 ;  /* 0x0000000e1e567c20 */ /* 0x000fca0008400000 */
        /* <DEDUP_REMOVED lines=26> */
[----:B------:R-:W-:-:S05]  /*12f0*/  FMNMX R87, R86, R87, !PT ;  /* 0x0000005756577209 */ /* 0x000fca0007800000 */
[----:B------:R-:W0:Y:S02]  /*1300*/  SHFL.BFLY PT, R86, R87, 0x2, 0x1f ;  /* 0x0c401f0057567f89 */ /* 0x000e2400000e0000 */
[----:B0-----:R-:W-:-:S05]  /*1310*/  FMNMX R91, R87, R86, !PT ;  /* 0x00000056575b7209 */ /* 0x001fca0007800000 */
[----:B------:R-:W0:Y:S02]  /*1320*/  SHFL.BFLY PT, R86, R91, 0x1, 0x1f ;  /* 0x0c201f005b567f89 */ /* 0x000e2400000e0000 */
[----:B0-----:R-:W-:-:S04]  /*1330*/  FMNMX R86, R91, R86, !PT ;  /* 0x000000565b567209 */ /* 0x001fc80007800000 */
[----:B------:R-:W-:-:S05]  /*1340*/  FMNMX R86, R86, R79, !PT ;  /* 0x0000004f56567209 */ /* 0x000fca0007800000 */
[--C-:B------:R-:W-:Y:S01]  /*1350*/  FFMA R26, R26, UR14, -R86.reuse ;  /* 0x0000000e1a1a7c23 */ /* 0x100fe20008000856 */
[----:B------:R-:W-:-:S01]  /*1360*/  FFMA R27, R27, UR14, -R86 ;  /* 0x0000000e1b1b7c23 */ /* 0x000fc20008000856 */
[--C-:B------:R-:W-:Y:S02]  /*1370*/  FFMA R30, R30, UR14, -R86.reuse ;  /* 0x0000000e1e1e7c23 */ /* 0x100fe40008000856 */
[----:B------:R-:W-:Y:S01]  /*1380*/  FMUL R26, R26, 1.4426950216293334961 ;  /* 0x3fb8aa3b1a1a7820 */ /* 0x000fe20000400000 */
[----:B------:R-:W-:Y:S01]  /*1390*/  FMUL R27, R27, 1.4426950216293334961 ;  /* 0x3fb8aa3b1b1b7820 */ /* 0x000fe20000400000 */
[----:B------:R-:W-:Y:S01]  /*13a0*/  FMUL R30, R30, 1.4426950216293334961 ;  /* 0x3fb8aa3b1e1e7820 */ /* 0x000fe20000400000 */
[--C-:B------:R-:W-:Y:S01]  /*13b0*/  FFMA R31, R31, UR14, -R86.reuse ;  /* 0x0000000e1f1f7c23 */ /* 0x100fe20008000856 */
[----:B------:R-:W-:-:S02]  /*13c0*/  FFMA R34, R34, UR14, -R86 ;  /* 0x0000000e22227c23 */ /* 0x000fc40008000856 */
[----:B------:R-:W-:Y:S01]  /*13d0*/  MUFU.EX2 R26, R26 ;  /* 0x0000001a001a7308 */ /* 0x000fe20000000800 */
[----:B------:R-:W-:Y:S01]  /*13e0*/  FMUL R87, R31, 1.4426950216293334961 ;  /* 0x3fb8aa3b1f577820 */ /* 0x000fe20000400000 */
[----:B------:R-:W-:-:S06]  /*13f0*/  FFMA R35, R35, UR14, -R86 ;  /* 0x0000000e23237c23 */ /* 0x000fcc0008000856 */
[----:B------:R-:W0:Y:S01]  /*1400*/  MUFU.EX2 R27, R27 ;  /* 0x0000001b001b7308 */ /* 0x000e220000000800 */
[----:B------:R-:W-:Y:S01]  /*1410*/  FMUL R34, R34, 1.4426950216293334961 ;  /* 0x3fb8aa3b22227820 */ /* 0x000fe20000400000 */
[----:B------:R-:W-:-:S06]  /*1420*/  FMUL R91, R35, 1.4426950216293334961 ;  /* 0x3fb8aa3b235b7820 */ /* 0x000fcc0000400000 */
[----:B------:R-:W1:Y:S08]  /*1430*/  MUFU.EX2 R30, R30 ;  /* 0x0000001e001e7308 */ /* 0x000e700000000800 */
[----:B------:R-:W1:Y:S01]  /*1440*/  MUFU.EX2 R87, R87 ;  /* 0x0000005700577308 */ /* 0x000e620000000800 */
[----:B0-----:R-:W-:-:S07]  /*1450*/  FADD R31, R26, R27 ;  /* 0x0000001b1a1f7221 */ /* 0x001fce0000000000 */
[----:B------:R-:W-:Y:S08]  /*1460*/  MUFU.EX2 R34, R34 ;  /* 0x0000002200227308 */ /* 0x000ff00000000800 */
[----:B------:R-:W0:Y:S01]  /*1470*/  MUFU.EX2 R91, R91 ;  /* 0x0000005b005b7308 */ /* 0x000e220000000800 */
[----:B--2---:R1:W-:Y:S01]  /*1480*/  STS.U8 [R83+UR12+0x2400], R92 ;  /* 0x0024005c53007988 */ /* 0x0043e2000800000c */
[----:B------:R-:W-:Y:S01]  /*1490*/  FMUL R35, R25, UR14 ;  /* 0x0000000e19237c20 */ /* 0x000fe20008400000 */
[----:B-1----:R-:W-:Y:S01]  /*14a0*/  FADD R92, R30, R31 ;  /* 0x0000001f1e5c7221 */ /* 0x002fe20000000000 */
[----:B------:R-:W-:-:S03]  /*14b0*/  F2FP.SATFINITE.E4M3.F32.PACK_AB_MERGE_C R31, R27, R26, RZ ;  /* 0x0000001a1b1f723e */ /* 0x000fc600048070ff */
[----:B------:R-:W-:Y:S01]  /*14c0*/  FADD R27, R87, R92 ;  /* 0x0000005c571b7221 */ /* 0x000fe20000000000 */
[----:B0-----:R-:W-:-:S03]  /*14d0*/  F2FP.SATFINITE.E4M3.F32.PACK_AB_MERGE_C R26, R91, R34, RZ ;  /* 0x000000225b1a723e */ /* 0x001fc600048070ff */
[----:B------:R-:W-:Y:S01]  /*14e0*/  FADD R92, R34, R27 ;  /* 0x0000001b225c7221 */ /* 0x000fe20000000000 */
        /* <DEDUP_REMOVED lines=28> */
[----:B------:R-:W-:Y:S01]  /*16b0*/  FMUL R34, R53, UR14 ;  /* 0x0000000e35227c20 */ /* 0x000fe20008400000 */
[----:B------:R-:W-:-:S04]  /*16c0*/  F2FP.SATFINITE.E4M3.F32.PACK_AB_MERGE_C R30, R87, R30, RZ ;  /* 0x0000001e571e723e */ /* 0x000fc800048070ff */
[----:B------:R-:W-:-:S05]  /*16d0*/  FMNMX R34, R34, R35, !PT ;  /* 0x0000002322227209 */ /* 0x000fca0007800000 */
[----:B------:R-:W0:Y:S01]  /*16e0*/  SHFL.BFLY PT, R87, R34, 0x2, 0x1f ;  /* 0x0c401f0022577f89 */ /* 0x000e2200000e0000 */
[----:B------:R-:W-:-:S01]  /*16f0*/  FADD R27, R91, R92 ;  /* 0x0000005c5b1b7221 */ /* 0x000fc20000000000 */
[----:B0-----:R-:W-:-:S05]  /*1700*/  FMNMX R91, R34, R87, !PT ;  /* 0x00000057225b7209 */ /* 0x001fca0007800000 */
[----:B------:R-:W0:Y:S01]  /*1710*/  SHFL.BFLY PT, R92, R91, 0x1, 0x1f ;  /* 0x0c201f005b5c7f89 */ /* 0x000e2200000e0000 */
[----:B------:R-:W-:-:S04]  /*1720*/  FFMA R47, R47, UR14, -R86 ;  /* 0x0000000e2f2f7c23 */ /* 0x000fc80008000856 */
[----:B------:R-:W-:Y:S01]  /*1730*/  FMUL R34, R47, 1.4426950216293334961 ;  /* 0x3fb8aa3b2f227820 */ /* 0x000fe20000400000 */
[----:B------:R-:W-:-:S01]  /*1740*/  FFMA R39, R39, UR14, -R86 ;  /* 0x0000000e27277c23 */ /* 0x000fc20008000856 */
[--C-:B------:R-:W-:Y:S01]  /*1750*/  FFMA R50, R50, UR14, -R86.reuse ;  /* 0x0000000e32327c23 */ /* 0x100fe20008000856 */
[----:B------:R-:W-:-:S01]  /*1760*/  FFMA R54, R54, UR14, -R86 ;  /* 0x0000000e36367c23 */ /* 0x000fc20008000856 */
[--C-:B------:R-:W-:Y:S01]  /*1770*/  FFMA R46, R46, UR14, -R86.reuse ;  /* 0x0000000e2e2e7c23 */ /* 0x100fe20008000856 */
[----:B------:R-:W-:Y:S01]  /*1780*/  FMUL R35, R39, 1.4426950216293334961 ;  /* 0x3fb8aa3b27237820 */ /* 0x000fe20000400000 */
[--C-:B------:R-:W-:Y:S01]  /*1790*/  FFMA R51, R51, UR14, -R86.reuse ;  /* 0x0000000e33337c23 */ /* 0x100fe20008000856 */
[----:B------:R-:W-:Y:S01]  /*17a0*/  FMUL R39, R50, 1.4426950216293334961 ;  /* 0x3fb8aa3b32277820 */ /* 0x000fe20000400000 */
[----:B------:R-:W-:Y:S01]  /*17b0*/  FFMA R55, R55, UR14, -R86 ;  /* 0x0000000e37377c23 */ /* 0x000fe20008000856 */
[----:B0-----:R-:W-:-:S04]  /*17c0*/  FMNMX R47, R91, R92, !PT ;  /* 0x0000005c5b2f7209 */ /* 0x001fc80007800000 */
[----:B------:R-:W-:Y:S01]  /*17d0*/  FMNMX R47, R47, R78, !PT ;  /* 0x0000004e2f2f7209 */ /* 0x000fe20007800000 */
[----:B------:R-:W-:-:S04]  /*17e0*/  FMUL R50, R54, 1.4426950216293334961 ;  /* 0x3fb8aa3b36327820 */ /* 0x000fc80000400000 */
[--C-:B------:R-:W-:Y:S01]  /*17f0*/  FFMA R24, R24, UR14, -R47.reuse ;  /* 0x0000000e18187c23 */ /* 0x100fe2000800082f */
[----:B------:R-:W-:-:S01]  /*1800*/  FFMA R25, R25, UR14, -R47 ;  /* 0x0000000e19197c23 */ /* 0x000fc2000800082f */
[--C-:B------:R-:W-:Y:S01]  /*1810*/  FFMA R28, R28, UR14, -R47.reuse ;  /* 0x0000000e1c1c7c23 */ /* 0x100fe2000800082f */
[----:B------:R-:W-:Y:S01]  /*1820*/  FMUL R87, R46, 1.4426950216293334961 ;  /* 0x3fb8aa3b2e577820 */ /* 0x000fe20000400000 */
[----:B------:R-:W-:Y:S01]  /*1830*/  FMUL R24, R24, 1.4426950216293334961 ;  /* 0x3fb8aa3b18187820 */ /* 0x000fe20000400000 */
[----:B------:R-:W-:Y:S01]  /*1840*/  FMUL R54, R25, 1.4426950216293334961 ;  /* 0x3fb8aa3b19367820 */ /* 0x000fe20000400000 */
[----:B------:R-:W-:Y:S01]  /*1850*/  FFMA R38, R38, UR14, -R86 ;  /* 0x0000000e26267c23 */ /* 0x000fe20008000856 */
[----:B------:R-:W-:Y:S01]  /*1860*/  FMUL R46, R51, 1.4426950216293334961 ;  /* 0x3fb8aa3b332e7820 */ /* 0x000fe20000400000 */
[----:B------:R-:W-:Y:S01]  /*1870*/  FMUL R51, R55, 1.4426950216293334961 ;  /* 0x3fb8aa3b37337820 */ /* 0x000fe20000400000 */
[----:B------:R-:W-:-:S01]  /*1880*/  FFMA R29, R29, UR14, -R47 ;  /* 0x0000000e1d1d7c23 */ /* 0x000fc2000800082f */
[----:B------:R-:W-:Y:S01]  /*1890*/  FMUL R55, R28, 1.4426950216293334961 ;  /* 0x3fb8aa3b1c377820 */ /* 0x000fe20000400000 */
[----:B------:R-:W-:Y:S01]  /*18a0*/  MUFU.EX2 R92, R24 ;  /* 0x00000018005c7308 */ /* 0x000fe20000000800 */
[----:B------:R-:W-:Y:S01]  /*18b0*/  FMUL R38, R38, 1.4426950216293334961 ;  /* 0x3fb8aa3b26267820 */ /* 0x000fe20000400000 */
[----:B------:R-:W-:-:S06]  /*18c0*/  FMUL R29, R29, 1.4426950216293334961 ;  /* 0x3fb8aa3b1d1d7820 */ /* 0x000fcc0000400000 */
[----:B------:R-:W0:Y:S01]  /*18d0*/  MUFU.EX2 R91, R54 ;  /* 0x00000036005b7308 */ /* 0x000e220000000800 */
[----:B------:R-:W-:-:S07]  /*18e0*/  FFMA R33, R33, UR14, -R47 ;  /* 0x0000000e21217c23 */ /* 0x000fce000800082f */
[----:B------:R-:W1:Y:S01]  /*18f0*/  MUFU.EX2 R55, R55 ;  /* 0x0000003700377308 */ /* 0x000e620000000800 */
[----:B------:R-:W-:-:S07]  /*1900*/  FFMA R44, R44, UR14, -R47 ;  /* 0x0000000e2c2c7c23 */ /* 0x000fce000800082f */
[----:B------:R-:W2:Y:S08]  /*1910*/  MUFU.EX2 R93, R29 ;  /* 0x0000001d005d7308 */ /* 0x000eb00000000800 */
[----:B------:R-:W3:Y:S01]  /*1920*/  MUFU.EX2 R38, R38 ;  /* 0x0000002600267308 */ /* 0x000ee20000000800 */
[----:B------:R-:W-:Y:S01]  /*1930*/  FMUL R28, R33, 1.4426950216293334961 ;  /* 0x3fb8aa3b211c7820 */ /* 0x000fe20000400000 */
[----:B------:R-:W-:Y:S01]  /*1940*/  FFMA R42, R42, UR14, -R86 ;  /* 0x0000000e2a2a7c23 */ /* 0x000fe20008000856 */
[----:B------:R-:W-:-:S05]  /*1950*/  FFMA R32, R32, UR14, -R47 ;  /* 0x0000000e20207c23 */ /* 0x000fca000800082f */
[----:B------:R-:W4:Y:S01]  /*1960*/  MUFU.EX2 R35, R35 ;  /* 0x0000002300237308 */ /* 0x000f220000000800 */
[----:B------:R-:W-:-:S01]  /*1970*/  FFMA R36, R36, UR14, -R47 ;  /* 0x0000000e24247c23 */ /* 0x000fc2000800082f */
[----:B------:R-:W-:Y:S01]  /*1980*/  FMUL R33, R44, 1.4426950216293334961 ;  /* 0x3fb8aa3b2c217820 */ /* 0x000fe20000400000 */
[----:B0-----:R-:W-:Y:S01]  /*1990*/  F2FP.SATFINITE.E4M3.F32.PACK_AB_MERGE_C R44, R91, R92, R31 ;  /* 0x0000005c5b2c723e */ /* 0x001fe2000480701f */
[----:B------:R-:W-:Y:S01]  /*19a0*/  FFMA R37, R37, UR14, -R47 ;  /* 0x0000000e25257c23 */ /* 0x000fe2000800082f */
[----:B------:R-:W-:-:S01]  /*19b0*/  FADD R92, R92, R91 ;  /* 0x0000005b5c5c7221 */ /* 0x000fc20000000000 */
[----:B------:R-:W-:Y:S01]  /*19c0*/  FMUL R42, R42, 1.4426950216293334961 ;  /* 0x3fb8aa3b2a2a7820 */ /* 0x000fe20000400000 */
[----:B------:R-:W-:-:S01]  /*19d0*/  FFMA R43, R43, UR14, -R86 ;  /* 0x0000000e2b2b7c23 */ /* 0x000fc20008000856 */
[----:B------:R-:W-:Y:S01]  /*19e0*/  FMUL R25, R32, 1.4426950216293334961 ;  /* 0x3fb8aa3b20197820 */ /* 0x000fe20000400000 */
[----:B------:R-:W-:Y:S01]  /*19f0*/  FMUL R24, R36, 1.4426950216293334961 ;  /* 0x3fb8aa3b24187820 */ /* 0x000fe20000400000 */
[----:B------:R-:W-:Y:S01]  /*1a00*/  FMUL R36, R37, 1.4426950216293334961 ;  /* 0x3fb8aa3b25247820 */ /* 0x000fe20000400000 */
[----:B-1----:R-:W-:-:S01]  /*1a10*/  FADD R92, R55, R92 ;  /* 0x0000005c375c7221 */ /* 0x002fc20000000000 */
[----:B--2---:R-:W-:Y:S01]  /*1a20*/  F2FP.SATFINITE.E4M3.F32.PACK_AB_MERGE_C R55, R93, R55, R30 ;  /* 0x000000375d37723e */ /* 0x004fe2000480701e */
[----:B------:R-:W-:Y:S01]  /*1a30*/  FMUL R43, R43, 1.4426950216293334961 ;  /* 0x3fb8aa3b2b2b7820 */ /* 0x000fe20000400000 */
[--C-:B------:R-:W-:Y:S01]  /*1a40*/  FFMA R40, R40, UR14, -R47.reuse ;  /* 0x0000000e28287c23 */ /* 0x100fe2000800082f */
[----:B------:R-:W-:-:S01]  /*1a50*/  FFMA R41, R41, UR14, -R47 ;  /* 0x0000000e29297c23 */ /* 0x000fc2000800082f */
[----:B---3--:R-:W-:Y:S01]  /*1a60*/  FADD R30, R38, R27 ;  /* 0x0000001b261e7221 */ /* 0x008fe20000000000 */
[----:B------:R-:W-:-:S01]  /*1a70*/  FFMA R48, R48, UR14, -R47 ;  /* 0x0000000e30307c23 */ /* 0x000fc2000800082f */
[--C-:B------:R-:W-:Y:S01]  /*1a80*/  FFMA R49, R49, UR14, -R47.reuse ;  /* 0x0000000e31317c23 */ /* 0x100fe2000800082f */
[----:B------:R-:W-:-:S01]  /*1a90*/  FFMA R52, R52, UR14, -R47 ;  /* 0x0000000e34347c23 */ /* 0x000fc2000800082f */
[--C-:B------:R-:W-:Y:S01]  /*1aa0*/  FFMA R53, R53, UR14, -R47.reuse ;  /* 0x0000000e35357c23 */ /* 0x100fe2000800082f */
[----:B------:R-:W0:Y:S01]  /*1ab0*/  MUFU.EX2 R42, R42 ;  /* 0x0000002a002a7308 */ /* 0x000e220000000800 */
[----:B------:R-:W-:Y:S01]  /*1ac0*/  FMUL R37, R40, 1.4426950216293334961 ;  /* 0x3fb8aa3b28257820 */ /* 0x000fe20000400000 */
[----:B------:R-:W-:Y:S01]  /*1ad0*/  FMUL R32, R41, 1.4426950216293334961 ;  /* 0x3fb8aa3b29207820 */ /* 0x000fe20000400000 */
[C---:B----4-:R-:W-:Y:S01]  /*1ae0*/  F2FP.SATFINITE.E4M3.F32.PACK_AB_MERGE_C R31, R35.reuse, R38, RZ ;  /* 0x00000026231f723e */ /* 0x050fe200048070ff */
[----:B------:R-:W-:Y:S01]  /*1af0*/  FADD R27, R35, R30 ;  /* 0x0000001e231b7221 */ /* 0x000fe20000000000 */
[----:B------:R-:W-:-:S03]  /*1b00*/  FFMA R45, R45, UR14, -R47 ;  /* 0x0000000e2d2d7c23 */ /* 0x000fc6000800082f */
[----:B------:R-:W-:Y:S01]  /*1b10*/  MUFU.EX2 R25, R25 ;  /* 0x0000001900197308 */ /* 0x000fe20000000800 */
[----:B------:R-:W-:Y:S01]  /*1b20*/  FMUL R40, R48, 1.4426950216293334961 ;  /* 0x3fb8aa3b30287820 */ /* 0x000fe20000400000 */
[----:B------:R-:W-:Y:S01]  /*1b30*/  FMUL R41, R49, 1.4426950216293334961 ;  /* 0x3fb8aa3b31297820 */ /* 0x000fe20000400000 */
[----:B------:R-:W-:Y:S01]  /*1b40*/  FMUL R35, R52, 1.4426950216293334961 ;  /* 0x3fb8aa3b34237820 */ /* 0x000fe20000400000 */
[----:B------:R-:W-:-:S04]  /*1b50*/  FMUL R38, R53, 1.4426950216293334961 ;  /* 0x3fb8aa3b35267820 */ /* 0x000fc80000400000 */
[----:B------:R-:W1:Y:S08]  /*1b60*/  MUFU.EX2 R28, R28 ;  /* 0x0000001c001c7308 */ /* 0x000e700000000800 */
[----:B------:R-:W-:Y:S08]  /*1b70*/  MUFU.EX2 R24, R24 ;  /* 0x0000001800187308 */ /* 0x000ff00000000800 */
[----:B------:R2:W3:Y:S08]  /*1b80*/  MUFU.EX2 R29, R36 ;  /* 0x00000024001d7308 */ /* 0x0004f00000000800 */
[----:B------:R-:W4:Y:S01]  /*1b90*/  MUFU.EX2 R43, R43 ;  /* 0x0000002b002b7308 */ /* 0x000f220000000800 */
[----:B--2---:R-:W-:-:S07]  /*1ba0*/  FMUL R36, R45, 1.4426950216293334961 ;  /* 0x3fb8aa3b2d247820 */ /* 0x004fce0000400000 */
[----:B------:R-:W-:Y:S08]  /*1bb0*/  MUFU.EX2 R39, R39 ;  /* 0x0000002700277308 */ /* 0x000ff00000000800 */
[----:B------:R-:W2:Y:S08]  /*1bc0*/  MUFU.EX2 R46, R46 ;  /* 0x0000002e002e7308 */ /* 0x000eb00000000800 */
[----:B------:R-:W-:Y:S08]  /*1bd0*/  MUFU.EX2 R50, R50 ;  /* 0x0000003200327308 */ /* 0x000ff00000000800 */
[----:B------:R-:W2:Y:S08]  /*1be0*/  MUFU.EX2 R51, R51 ;  /* 0x0000003300337308 */ /* 0x000eb00000000800 */
[----:B------:R-:W2:Y:S08]  /*1bf0*/  MUFU.EX2 R87, R87 ;  /* 0x0000005700577308 */ /* 0x000eb00000000800 */
[----:B------:R-:W2:Y:S08]  /*1c00*/  MUFU.EX2 R34, R34 ;  /* 0x0000002200227308 */ /* 0x000eb00000000800 */
[----:B------:R-:W-:Y:S08]  /*1c10*/  MUFU.EX2 R40, R40 ;  /* 0x0000002800287308 */ /* 0x000ff00000000800 */
[----:B------:R-:W2:Y:S08]  /*1c20*/  MUFU.EX2 R41, R41 ;  /* 0x0000002900297308 */ /* 0x000eb00000000800 */
[----:B------:R-:W-:Y:S08]  /*1c30*/  MUFU.EX2 R35, R35 ;  /* 0x0000002300237308 */ /* 0x000ff00000000800 */
[----:B------:R-:W2:Y:S01]  /*1c40*/  MUFU.EX2 R38, R38 ;  /* 0x0000002600267308 */ /* 0x000ea20000000800 */
[----:B0-----:R-:W-:-:S01]  /*1c50*/  FADD R30, R42, R27 ;  /* 0x0000001b2a1e7221 */ /* 0x001fc20000000000 */
[----:B-1----:R-:W-:-:S02]  /*1c60*/  F2FP.SATFINITE.E4M3.F32.PACK_AB_MERGE_C R26, R28, R25, R26 ;  /* 0x000000191c1a723e */ /* 0x002fc4000480701a */
[----:B---3--:R-:W-:-:S04]  /*1c70*/  F2FP.SATFINITE.E4M3.F32.PACK_AB_MERGE_C R31, R29, R24, R31 ;  /* 0x000000181d1f723e */ /* 0x008fc8000480701f */
[----:B------:R-:W-:Y:S01]  /*1c80*/  MUFU.EX2 R37, R37 ;  /* 0x0000002500257308 */ /* 0x000fe20000000800 */
[----:B------:R-:W-:Y:S07]  /*1c90*/  STS.U8 [R83+UR12+0x2000], R96 ;  /* 0x0020006053007988 */ /* 0x000fee000800000c */
[----:B------:R-:W0:Y:S01]  /*1ca0*/  MUFU.EX2 R32, R32 ;  /* 0x0000002000207308 */ /* 0x000e220000000800 */
[----:B------:R-:W-:Y:S07]  /*1cb0*/  STS.U8 [R83+UR12+0x2200], R98 ;  /* 0x0022006253007988 */ /* 0x000fee000800000c */
[----:B------:R-:W-:Y:S01]  /*1cc0*/  MUFU.EX2 R33, R33 ;  /* 0x0000002100217308 */ /* 0x000fe20000000800 */
[----:B-----5:R-:W-:Y:S07]  /*1cd0*/  STS.U8 [R83+UR12+0x2600], R94 ;  /* 0x0026005e53007988 */ /* 0x020fee000800000c */
[----:B------:R-:W1:Y:S01]  /*1ce0*/  MUFU.EX2 R36, R36 ;  /* 0x0000002400247308 */ /* 0x000e620000000800 */
[----:B----4-:R-:W-:-:S01]  /*1cf0*/  FADD R30, R43, R30 ;  /* 0x0000001e2b1e7221 */ /* 0x010fc20000000000 */
[----:B------:R-:W-:Y:S01]  /*1d00*/  SEL R49, R26, R31, !P0 ;  /* 0x0000001f1a317207 */ /* 0x000fe20004000000 */
[----:B------:R3:W-:Y:S06]  /*1d10*/  MEMBAR.ALL.CTA ;  /* 0x0000000000007992 */ /* 0x0007ec0000008000 */
[----:B---3--:R-:W3:Y:S01]  /*1d20*/  FENCE.VIEW.ASYNC.S ;  /* 0x00000000000073c6 */ /* 0x008ee20000000000 */
[----:B------:R-:W-:-:S02]  /*1d30*/  SEL R52, R31, R26, !P0 ;  /* 0x0000001a1f347207 */ /* 0x000fc40004000000 */
[----:B--2---:R-:W-:Y:S02]  /*1d40*/  F2FP.SATFINITE.E4M3.F32.PACK_AB_MERGE_C R26, R46, R39, RZ ;  /* 0x000000272e1a723e */ /* 0x004fe400048070ff */
[----:B------:R-:W-:Y:S01]  /*1d50*/  F2FP.SATFINITE.E4M3.F32.PACK_AB_MERGE_C R27, R51, R50, RZ ;  /* 0x00000032331b723e */ /* 0x000fe200048070ff */
[----:B------:R-:W-:Y:S01]  /*1d60*/  FADD R45, R87, R30 ;  /* 0x0000001e572d7221 */ /* 0x000fe20000000000 */
[----:B------:R-:W-:Y:S02]  /*1d70*/  F2FP.SATFINITE.E4M3.F32.PACK_AB_MERGE_C R42, R43, R42, RZ ;  /* 0x0000002a2b2a723e */ /* 0x000fe400048070ff */
[----:B------:R-:W-:Y:S02]  /*1d80*/  F2FP.SATFINITE.E4M3.F32.PACK_AB_MERGE_C R87, R34, R87, RZ ;  /* 0x000000572257723e */ /* 0x000fe400048070ff */
[----:B------:R-:W-:Y:S02]  /*1d90*/  F2FP.SATFINITE.E4M3.F32.PACK_AB_MERGE_C R26, R41, R40, R26 ;  /* 0x00000028291a723e */ /* 0x000fe4000480701a */
[----:B------:R-:W-:Y:S01]  /*1da0*/  F2FP.SATFINITE.E4M3.F32.PACK_AB_MERGE_C R27, R38, R35, R27 ;  /* 0x00000023261b723e */ /* 0x000fe2000480701b */
[----:B------:R-:W-:-:S01]  /*1db0*/  FADD R92, R93, R92 ;  /* 0x0000005c5d5c7221 */ /* 0x000fc20000000000 */
[----:B0-----:R-:W-:-:S02]  /*1dc0*/  F2FP.SATFINITE.E4M3.F32.PACK_AB_MERGE_C R42, R32, R37, R42 ;  /* 0x00000025202a723e */ /* 0x001fc4000480702a */
[----:B-1----:R-:W-:Y:S02]  /*1dd0*/  F2FP.SATFINITE.E4M3.F32.PACK_AB_MERGE_C R87, R36, R33, R87 ;  /* 0x000000212457723e */ /* 0x002fe40004807057 */
[----:B------:R-:W-:Y:S02]  /*1de0*/  SEL R53, R26, R27, !P0 ;  /* 0x0000001b1a357207 */ /* 0x000fe40004000000 */
[----:B------:R-:W-:Y:S01]  /*1df0*/  SEL R26, R27, R26, !P0 ;  /* 0x0000001a1b1a7207 */ /* 0x000fe20004000000 */
[----:B------:R-:W-:Y:S01]  /*1e00*/  FADD R27, R25, R92 ;  /* 0x0000005c191b7221 */ /* 0x000fe20000000000 */
[----:B------:R-:W-:-:S01]  /*1e10*/  FADD R25, -R86, R79 ;  /* 0x0000004f56197221 */ /* 0x000fc20000000100 */
[----:B------:R-:W-:Y:S02]  /*1e20*/  SEL R31, R42, R87, !P0 ;  /* 0x000000572a1f7207 */ /* 0x000fe40004000000 */
[----:B------:R-:W-:Y:S02]  /*1e30*/  SEL R54, R87, R42, !P0 ;  /* 0x0000002a57367207 */ /* 0x000fe40004000000 */
[----:B------:R-:W-:Y:S01]  /*1e40*/  SEL R48, R55, R44, !P0 ;  /* 0x0000002c37307207 */ /* 0x000fe20004000000 */
[----:B------:R-:W-:Y:S01]  /*1e50*/  FMUL R30, R25, 1.4426950216293334961 ;  /* 0x3fb8aa3b191e7820 */ /* 0x000fe20000400000 */
[----:B------:R-:W-:Y:S01]  /*1e60*/  SEL R43, R44, R55, !P0 ;  /* 0x000000372c2b7207 */ /* 0x000fe20004000000 */
[----:B------:R-:W-:-:S01]  /*1e70*/  FADD R25, -R47, R78 ;  /* 0x0000004e2f197221 */ /* 0x000fc20000000100 */
[----:B---3--:R-:W-:Y:S04]  /*1e80*/  SHFL.IDX PT, R31, R31, R16, 0x1f ;  /* 0x00001f101f1f7589 */ /* 0x008fe800000e0000 */
[----:B------:R-:W0:Y:S01]  /*1e90*/  SHFL.IDX PT, R54, R54, R85, 0x1f ;  /* 0x00001f5536367589 */ /* 0x000e2200000e0000 */
[----:B------:R-:W-:-:S03]  /*1ea0*/  FMUL R42, R25, 1.4426950216293334961 ;  /* 0x3fb8aa3b192a7820 */ /* 0x000fc60000400000 */
[----:B------:R1:W-:Y:S04]  /*1eb0*/  SHFL.IDX PT, R55, R43, R16, 0x1f ;  /* 0x00001f102b377589 */ /* 0x0003e800000e0000 */
[----:B------:R-:W2:Y:S04]  /*1ec0*/  SHFL.IDX PT, R48, R48, R85, 0x1f ;  /* 0x00001f5530307589 */ /* 0x000ea800000e0000 */
[----:B------:R-:W-:Y:S04]  /*1ed0*/  SHFL.IDX PT, R49, R49, R16, 0x1f ;  /* 0x00001f1031317589 */ /* 0x000fe800000e0000 */
[----:B------:R-:W3:Y:S04]  /*1ee0*/  SHFL.IDX PT, R52, R52, R85, 0x1f ;  /* 0x00001f5534347589 */ /* 0x000ee800000e0000 */
[----:B------:R-:W-:Y:S04]  /*1ef0*/  SHFL.IDX PT, R53, R53, R16, 0x1f ;  /* 0x00001f1035357589 */ /* 0x000fe800000e0000 */
[----:B------:R3:W4:Y:S01]  /*1f00*/  SHFL.IDX PT, R92, R26, R85, 0x1f ;  /* 0x00001f551a5c7589 */ /* 0x00072200000e0000 */
[----:B------:R-:W5:Y:S01]  /*1f10*/  MUFU.EX2 R44, R30 ;  /* 0x0000001e002c7308 */ /* 0x000f620000000800 */
[----:B------:R-:W-:-:S07]  /*1f20*/  FADD R27, R28, R27 ;  /* 0x0000001b1c1b7221 */ /* 0x000fce0000000000 */
[----:B-1----:R-:W1:Y:S01]  /*1f30*/  MUFU.EX2 R43, R42 ;  /* 0x0000002a002b7308 */ /* 0x002e620000000800 */
[----:B------:R-:W-:-:S04]  /*1f40*/  FADD R24, R24, R27 ;  /* 0x0000001b18187221 */ /* 0x000fc80000000000 */
[----:B------:R-:W-:Y:S01]  /*1f50*/  FADD R24, R29, R24 ;  /* 0x000000181d187221 */ /* 0x000fe20000000000 */
[C-C-:B0-----:R-:W-:Y:S02]  /*1f60*/  PRMT R28, R31.reuse, R81, R54.reuse ;  /* 0x000000511f1c7216 */ /* 0x141fe40000000036 */
[----:B------:R-:W-:Y:S01]  /*1f70*/  PRMT R29, R31, R82, R54 ;  /* 0x000000521f1d7216 */ /* 0x000fe20000000036 */
[-C--:B-----5:R-:W-:Y:S01]  /*1f80*/  FMUL R58, R58, R44.reuse ;  /* 0x0000002c3a3a7220 */ /* 0x0a0fe20000400000 */
[-C--:B------:R-:W-:Y:S01]  /*1f90*/  FMUL R59, R59, R44.reuse ;  /* 0x0000002c3b3b7220 */ /* 0x080fe20000400000 */
[-C--:B------:R-:W-:Y:S01]  /*1fa0*/  FMUL R62, R62, R44.reuse ;  /* 0x0000002c3e3e7220 */ /* 0x080fe20000400000 */
[-C--:B------:R-:W-:Y:S01]  /*1fb0*/  FMUL R63, R63, R44.reuse ;  /* 0x0000002c3f3f7220 */ /* 0x080fe20000400000 */
[-C--:B------:R-:W-:Y:S01]  /*1fc0*/  FMUL R66, R66, R44.reuse ;  /* 0x0000002c42427220 */ /* 0x080fe20000400000 */
[-C--:B------:R-:W-:Y:S01]  /*1fd0*/  FMUL R67, R67, R44.reuse ;  /* 0x0000002c43437220 */ /* 0x080fe20000400000 */
[-C--:B------:R-:W-:Y:S01]  /*1fe0*/  FMUL R70, R70, R44.reuse ;  /* 0x0000002c46467220 */ /* 0x080fe20000400000 */
[----:B------:R-:W-:Y:S01]  /*1ff0*/  FMUL R71, R71, R44 ;  /* 0x0000002c47477220 */ /* 0x000fe20000400000 */
[-C--:B-1----:R-:W-:Y:S01]  /*2000*/  FMUL R56, R56, R43.reuse ;  /* 0x0000002b38387220 */ /* 0x082fe20000400000 */
[-C--:B------:R-:W-:Y:S01]  /*2010*/  FMUL R57, R57, R43.reuse ;  /* 0x0000002b39397220 */ /* 0x080fe20000400000 */
[-C--:B------:R-:W-:Y:S01]  /*2020*/  FMUL R60, R60, R43.reuse ;  /* 0x0000002b3c3c7220 */ /* 0x080fe20000400000 */
[-C--:B------:R-:W-:Y:S01]  /*2030*/  FMUL R61, R61, R43.reuse ;  /* 0x0000002b3d3d7220 */ /* 0x080fe20000400000 */
[-C--:B------:R-:W-:Y:S01]  /*2040*/  FMUL R64, R64, R43.reuse ;  /* 0x0000002b40407220 */ /* 0x080fe20000400000 */
[-C--:B------:R-:W-:Y:S01]  /*2050*/  FMUL R65, R65, R43.reuse ;  /* 0x0000002b41417220 */ /* 0x080fe20000400000 */
[-C--:B------:R-:W-:Y:S01]  /*2060*/  FMUL R68, R68, R43.reuse ;  /* 0x0000002b44447220 */ /* 0x080fe20000400000 */
[----:B------:R-:W-:Y:S01]  /*2070*/  FMUL R69, R69, R43 ;  /* 0x0000002b45457220 */ /* 0x000fe20000400000 */
[----:B------:R-:W-:-:S01]  /*2080*/  FADD R37, R37, R24 ;  /* 0x0000001825257221 */ /* 0x000fc20000000000 */
[----:B--2---:R-:W-:-:S02]  /*2090*/  PRMT R24, R55, R81, R48 ;  /* 0x0000005137187216 */ /* 0x004fc40000000030 */
[-C--:B------:R-:W-:Y:S02]  /*20a0*/  PRMT R25, R55, R82.reuse, R48 ;  /* 0x0000005237197216 */ /* 0x080fe40000000030 */
[CCC-:B---3--:R-:W-:Y:S02]  /*20b0*/  PRMT R26, R49.reuse, R81.reuse, R52.reuse ;  /* 0x00000051311a7216 */ /* 0x1c8fe40000000034 */
[-C--:B------:R-:W-:Y:S02]  /*20c0*/  PRMT R27, R49, R82.reuse, R52 ;  /* 0x00000052311b7216 */ /* 0x080fe40000000034 */
[C-C-:B----4-:R-:W-:Y:S02]  /*20d0*/  PRMT R30, R53.reuse, R81, R92.reuse ;  /* 0x00000051351e7216 */ /* 0x150fe4000000005c */
[----:B------:R-:W-:Y:S01]  /*20e0*/  PRMT R31, R53, R82, R92 ;  /* 0x00000052351f7216 */ /* 0x000fe2000000005c */
[----:B------:R-:W-:Y:S06]  /*20f0*/  BAR.SYNC.DEFER_BLOCKING 0x0 ;  /* 0x0000000000007b1d */ /* 0x000fec0000010000 */
[----:B------:R-:W-:Y:S01]  /*2100*/  UMOV UR10, UR6 ;  /* 0x00000006000a7c82 */ /* 0x000fe20008000000 */
[----:B------:R-:W-:Y:S01]  /*2110*/  UMOV UR11, 0x80000020 ;  /* 0x80000020000b7882 */ /* 0x000fe20000000000 */
[----:B------:R-:W-:-:S06]  /*2120*/  WARPGROUP.ARRIVE ;  /* 0x00000000000079c5 */ /* 0x000fcc0000000000 */
[----:B------:R-:W-:Y:S01]  /*2130*/  QGMMA.64x32x32.F32.E4M3.E4M3 R56, R24, gdesc[UR8], R56 ;  /* 0x0060000818387df3 */ /* 0x000fe20008700838 */
[----:B------:R-:W-:-:S04]  /*2140*/  FADD R32, R32, R37 ;  /* 0x0000002520207221 */ /* 0x000fc80000000000 */
[----:B------:R-:W-:Y:S01]  /*2150*/  FADD R33, R33, R32 ;  /* 0x0000002021217221 */ /* 0x000fe20000000000 */
[----:B------:R-:W-:-:S03]  /*2160*/  FADD R34, R34, R45 ;  /* 0x0000002d22227221 */ /* 0x000fc60000000000 */
        /* <DEDUP_REMOVED lines=8> */
[----:B------:R-:W-:Y:S02]  /*21f0*/  FADD R35, R38, R35 ;  /* 0x0000002326237221 */ /* 0x000fe40000000000 */
[----:B------:R-:W0:Y:S04]  /*2200*/  SHFL.BFLY PT, R33, R50, 0x2, 0x1f ;  /* 0x0c401f0032217f89 */ /* 0x000e2800000e0000 */
[----:B------:R-:W1:Y:S01]  /*2210*/  SHFL.BFLY PT, R32, R35, 0x2, 0x1f ;  /* 0x0c401f0023207f89 */ /* 0x000e6200000e0000 */
[----:B------:R-:W-:Y:S01]  /*2220*/  QGMMA.64x32x32.F32.E4M3.E4M3 R56, R28, gdesc[UR16], R56, gsb0 ;  /* 0x006000101c387df3 */ /* 0x000fe20008000838 */
[----:B0-----:R-:W-:-:S01]  /*2230*/  FADD R36, R50, R33 ;  /* 0x0000002132247221 */ /* 0x001fc20000000000 */
[----:B-1----:R-:W-:-:S04]  /*2240*/  FADD R32, R35, R32 ;  /* 0x0000002023207221 */ /* 0x002fc80000000000 */
[----:B------:R-:W0:Y:S04]  /*2250*/  SHFL.BFLY PT, R37, R36, 0x1, 0x1f ;  /* 0x0c201f0024257f89 */ /* 0x000e2800000e0000 */
[----:B------:R-:W1:Y:S01]  /*2260*/  SHFL.BFLY PT, R33, R32, 0x1, 0x1f ;  /* 0x0c201f0020217f89 */ /* 0x000e6200000e0000 */
[----:B------:R-:W-:-:S06]  /*2270*/  UIADD3 UR5, UR5, 0x40, URZ ;  /* 0x0000004005057890 */ /* 0x000fcc000fffe03f */
[----:B------:R-:W-:Y:S01]  /*2280*/  ISETP.LE.AND P1, PT, R0, UR5, PT ;  /* 0x0000000500007c0c */ /* 0x000fe2000bf23270 */
[----:B------:R-:W-:Y:S01]  /*2290*/  ULEA UR4, UR15, UR4, 0x6 ;  /* 0x000000040f047291 */ /* 0x000fe2000f8e303f */
[----:B------:R-:W-:Y:S02]  /*22a0*/  IMAD R80, R3, 0x40, R80 ;  /* 0x0000004003507824 */ /* 0x000fe400078e0250 */
[----:B------:R-:W-:Y:S02]  /*22b0*/  IMAD.MOV.U32 R78, RZ, RZ, R47 ;  /* 0x000000ffff4e7224 */ /* 0x000fe400078e002f */
[----:B------:R-:W-:Y:S02]  /*22c0*/  IMAD.MOV.U32 R79, RZ, RZ, R86 ;  /* 0x000000ffff4f7224 */ /* 0x000fe400078e0056 */
[----:B0-----:R-:W-:-:S01]  /*22d0*/  FADD R37, R36, R37 ;  /* 0x0000002524257221 */ /* 0x001fc20000000000 */
[----:B-1----:R-:W-:-:S03]  /*22e0*/  FADD R34, R32, R33 ;  /* 0x0000002120227221 */ /* 0x002fc60000000000 */
[----:B------:R-:W-:Y:S01]  /*22f0*/  FFMA R15, R44, R15, R37 ;  /* 0x0000000f2c0f7223 */ /* 0x000fe20000000025 */
[----:B------:R-:W-:-:S01]  /*2300*/  FFMA R2, R43, R2, R34 ;  /* 0x000000022b027223 */ /* 0x000fc20000000022 */
[----:B------:R-:W-:Y:S02]  /*2310*/  WARPGROUP.DEPBAR.LE gsb0, 0x0 ;  /* 0x00008000000079c5 */ /* 0x000fe40000010000 */
[----:B------:R-:W-:Y:S05]  /*2320*/  @!P1 BRA `(.L_x_1) ;  /* 0xffffffe800c49947 */ /* 0x000fea000383ffff */
.L_x_0:
[----:B------:R-:W-:Y:S02]  /*2330*/  IMAD.MOV.U32 R37, RZ, RZ, R15 ;  /* 0x000000ffff257224 */ /* 0x000fe400078e000f */
[----:B-1----:R-:W-:Y:S01]  /*2340*/  FMUL R3, R70, 0.25 ;  /* 0x3e80000046037820 */ /* 0x002fe20000400000 */
[----:B------:R-:W-:Y:S01]  /*2350*/  FMUL R15, R66, 0.25 ;  /* 0x3e800000420f7820 */ /* 0x000fe20000400000 */
[----:B------:R-:W-:Y:S01]  /*2360*/  FMUL R0, R71, 0.25 ;  /* 0x3e80000047007820 */ /* 0x000fe20000400000 */
[----:B------:R-:W-:Y:S01]  /*2370*/  FMUL R16, R67, 0.25 ;  /* 0x3e80000043107820 */ /* 0x000fe20000400000 */
[----:B------:R-:W-:Y:S01]  /*2380*/  FSETP.GT.AND P0, PT, |R37|, 8.50705917302346158658e+37, PT ;  /* 0x7e8000002500780b */ /* 0x000fe20003f04200 */
[----:B------:R-:W-:Y:S02]  /*2390*/  IMAD.MOV.U32 R36, RZ, RZ, R2 ;  /* 0x000000ffff247224 */ /* 0x000fe400078e0002 */
[----:B------:R-:W-:Y:S01]  /*23a0*/  FMUL R2, R65, 0.25 ;  /* 0x3e80000041027820 */ /* 0x000fe20000400000 */
[----:B------:R-:W-:Y:S01]  /*23b0*/  FSETP.GEU.AND P4, PT, |R37|, 1.175494350822287508e-38, PT ;  /* 0x008000002500780b */ /* 0x000fe20003f8e200 */
[----:B------:R-:W-:Y:S01]  /*23c0*/  FMUL R31, R56, 0.25 ;  /* 0x3e800000381f7820 */ /* 0x000fe20000400000 */
[----:B------:R-:W-:Y:S01]  /*23d0*/  FSEL R23, R3, R70, P0 ;  /* 0x0000004603177208 */ /* 0x000fe20000000000 */
        /* <DEDUP_REMOVED lines=9> */
[----:B------:R-:W-:Y:S01]  /*2470*/  FSETP.GT.AND P1, PT, |R36|, 8.50705917302346158658e+37, PT ;  /* 0x7e8000002400780b */ /* 0x000fe20003f24200 */
[----:B------:R-:W-:Y:S01]  /*2480*/  @!P4 FMUL R71, R71, 16777216 ;  /* 0x4b8000004747c820 */ /* 0x000fe20000400000 */
[----:B------:R-:W-:Y:S01]  /*2490*/  FSEL R29, R15, R58, P0 ;  /* 0x0000003a0f1d7208 */ /* 0x000fe20000000000 */
[----:B------:R-:W-:Y:S01]  /*24a0*/  FMUL R15, R64, 0.25 ;  /* 0x3e800000400f7820 */ /* 0x000fe20000400000 */
[----:B------:R-:W-:Y:S01]  /*24b0*/  FSEL R63, R0, R63, P0 ;  /* 0x0000003f003f7208 */ /* 0x000fe20000000000 */
[----:B------:R-:W-:Y:S01]  /*24c0*/  FMUL R0, R69, 0.25 ;  /* 0x3e80000045007820 */ /* 0x000fe20000400000 */
[----:B------:R-:W-:Y:S01]  /*24d0*/  FSEL R59, R16, R59, P0 ;  /* 0x0000003b103b7208 */ /* 0x000fe20000000000 */
[----:B------:R-:W-:Y:S01]  /*24e0*/  @!P4 FMUL R23, R23, 16777216 ;  /* 0x4b8000001717c820 */ /* 0x000fe20000400000 */
[----:B------:R-:W-:Y:S01]  /*24f0*/  FSEL R68, R3, R68, P1 ;  /* 0x0000004403447208 */ /* 0x000fe20000800000 */
[----:B------:R-:W-:Y:S01]  /*2500*/  FMUL R3, R60, 0.25 ;  /* 0x3e8000003c037820 */ /* 0x000fe20000400000 */
[----:B------:R-:W-:Y:S01]  /*2510*/  LOP3.LUT R16, R14, 0x7, RZ, 0xc0, !PT ;  /* 0x000000070e107812 */ /* 0x000fe200078ec0ff */
[----:B------:R-:W-:Y:S01]  /*2520*/  @!P4 FMUL R67, R67, 16777216 ;  /* 0x4b8000004343c820 */ /* 0x000fe20000400000 */
[----:B------:R-:W-:Y:S01]  /*2530*/  FSEL R64, R15, R64, P1 ;  /* 0x000000400f407208 */ /* 0x000fe20000800000 */
[----:B------:R-:W-:Y:S01]  /*2540*/  @!P4 FMUL R25, R25, 16777216 ;  /* 0x4b8000001919c820 */ /* 0x000fe20000400000 */
[----:B------:R-:W-:Y:S01]  /*2550*/  FSEL R24, R0, R69, P1 ;  /* 0x0000004500187208 */ /* 0x000fe20000800000 */
[----:B------:R-:W-:Y:S01]  /*2560*/  FMUL R0, R61, 0.25 ;  /* 0x3e8000003d007820 */ /* 0x000fe20000400000 */
[----:B------:R-:W-:Y:S01]  /*2570*/  FSEL R28, R2, R65, P1 ;  /* 0x00000041021c7208 */ /* 0x000fe20000800000 */
[----:B------:R-:W-:Y:S01]  /*2580*/  IMAD.SHL.U32 R2, R14, 0x4, RZ ;  /* 0x000000040e027824 */ /* 0x000fe200078e00ff */
[----:B------:R-:W-:Y:S01]  /*2590*/  LEA R15, R16, UR12, 0x4 ;  /* 0x0000000c100f7c11 */ /* 0x000fe2000f8e20ff */
[----:B------:R-:W-:Y:S01]  /*25a0*/  @!P4 FMUL R63, R63, 16777216 ;  /* 0x4b8000003f3fc820 */ /* 0x000fe20000400000 */
[----:B------:R-:W-:Y:S01]  /*25b0*/  FSEL R60, R3, R60, P1 ;  /* 0x0000003c033c7208 */ /* 0x000fe20000800000 */
[C---:B------:R-:W-:Y:S01]  /*25c0*/  FMUL R3, R36.reuse, 8388608 ;  /* 0x4b00000024037820 */ /* 0x040fe20000400000 */
[----:B------:R-:W-:Y:S01]  /*25d0*/  FSETP.GEU.AND P2, PT, R36, 1.175494350822287508e-38, PT ;  /* 0x008000002400780b */ /* 0x000fe20003f4e000 */
[----:B------:R-:W-:Y:S01]  /*25e0*/  IMAD R17, R16, -0x8, R15 ;  /* 0xfffffff810117824 */ /* 0x000fe200078e020f */
[----:B------:R-:W-:Y:S01]  /*25f0*/  FSEL R32, R0, R61, P1 ;  /* 0x0000003d00207208 */ /* 0x000fe20000800000 */
[----:B------:R-:W-:Y:S01]  /*2600*/  FMUL R0, R57, 0.25 ;  /* 0x3e80000039007820 */ /* 0x000fe20000400000 */
[----:B------:R-:W-:Y:S01]  /*2610*/  LOP3.LUT R16, R2, 0x3c0, RZ, 0xc0, !PT ;  /* 0x000003c002107812 */ /* 0x000fe200078ec0ff */
[----:B------:R-:W-:Y:S01]  /*2620*/  IMAD.SHL.U32 R2, R14, 0x8, RZ ;  /* 0x000000080e027824 */ /* 0x000fe200078e00ff */
[----:B------:R-:W-:Y:S01]  /*2630*/  FSEL R3, R3, R36, !P2 ;  /* 0x0000002403037208 */ /* 0x000fe20005000000 */
[----:B------:R-:W-:Y:S01]  /*2640*/  @!P4 FMUL R27, R27, 16777216 ;  /* 0x4b8000001b1bc820 */ /* 0x000fe20000400000 */
[----:B------:R-:W-:Y:S01]  /*2650*/  FSETP.GEU.AND P5, PT, |R36|, 1.175494350822287508e-38, PT ;  /* 0x008000002400780b */ /* 0x000fe20003fae200 */
[----:B------:R-:W-:Y:S01]  /*2660*/  IMAD.IADD R35, R16, 0x1, R17 ;  /* 0x0000000110237824 */ /* 0x000fe200078e0211 */
[----:B------:R-:W-:Y:S01]  /*2670*/  FSEL R34, R0, R57, P1 ;  /* 0x0000003900227208 */ /* 0x000fe20000800000 */
[----:B------:R-:W-:Y:S01]  /*2680*/  VIADD R0, R3, 0xc0cafb0d ;  /* 0xc0cafb0d03007836 */ /* 0x000fe20000000000 */
[----:B------:R-:W-:Y:S01]  /*2690*/  LOP3.LUT R26, R2, 0xf80, RZ, 0xc0, !PT ;  /* 0x00000f80021a7812 */ /* 0x000fe200078ec0ff */
[C---:B------:R-:W-:Y:S01]  /*26a0*/  FMUL R2, R37.reuse, 8388608 ;  /* 0x4b00000025027820 */ /* 0x040fe20000400000 */
[----:B------:R-:W-:Y:S01]  /*26b0*/  FSETP.GEU.AND P3, PT, R37, 1.175494350822287508e-38, PT ;  /* 0x008000002500780b */ /* 0x000fe20003f6e000 */
[----:B------:R-:W-:Y:S01]  /*26c0*/  @P1 FMUL R36, R36, 0.25 ;  /* 0x3e80000024241820 */ /* 0x000fe20000400000 */
[----:B------:R-:W-:Y:S01]  /*26d0*/  LOP3.LUT R16, R0, 0xff800000, RZ, 0xc0, !PT ;  /* 0xff80000000107812 */ /* 0x000fe200078ec0ff */
[----:B------:R-:W-:Y:S01]  /*26e0*/  @!P4 FMUL R59, R59, 16777216 ;  /* 0x4b8000003b3bc820 */ /* 0x000fe20000400000 */
[----:B------:R-:W-:Y:S01]  /*26f0*/  FSEL R2, R2, R37, !P3 ;  /* 0x0000002502027208 */ /* 0x000fe20005800000 */
[----:B------:R-:W-:Y:S01]  /*2700*/  @P0 FMUL R37, R37, 0.25 ;  /* 0x3e80000025250820 */ /* 0x000fe20000400000 */
[----:B------:R-:W-:Y:S01]  /*2710*/  FSEL R20, RZ, -23, P2 ;  /* 0xc1b80000ff147808 */ /* 0x000fe20001000000 */
[----:B------:R-:W-:Y:S01]  /*2720*/  @!P5 FMUL R36, R36, 16777216 ;  /* 0x4b8000002424d820 */ /* 0x000fe20000400000 */
[----:B------:R-:W-:Y:S01]  /*2730*/  I2FP.F32.S32 R17, R16 ;  /* 0x0000001000117245 */ /* 0x000fe20000201400 */
[----:B------:R-:W-:Y:S01]  /*2740*/  @!P4 FMUL R37, R37, 16777216 ;  /* 0x4b8000002525c820 */ /* 0x000fe20000400000 */
[----:B------:R-:W-:Y:S01]  /*2750*/  LOP3.LUT R30, R14, 0x8, RZ, 0xc0, !PT ;  /* 0x000000080e1e7812 */ /* 0x000fe200078ec0ff */
[----:B------:R-:W-:Y:S01]  /*2760*/  @!P4 FMUL R29, R29, 16777216 ;  /* 0x4b8000001d1dc820 */ /* 0x000fe20000400000 */
[----:B------:R-:W-:Y:S01]  /*2770*/  FSEL R56, R31, R56, P1 ;  /* 0x000000381f387208 */ /* 0x000fe20000800000 */
[----:B------:R-:W0:Y:S01]  /*2780*/  MUFU.RCP R22, R37 ;  /* 0x0000002500167308 */ /* 0x000e220000001000 */
[----:B------:R-:W-:Y:S01]  /*2790*/  FFMA.FTZ R20, R17, 1.1920928955078125e-07, R20 ;  /* 0x3400000011147823 */ /* 0x000fe20000010014 */
[----:B------:R-:W-:Y:S01]  /*27a0*/  IMAD R33, R30, 0x200, R15 ;  /* 0x000002001e217824 */ /* 0x000fe200078e020f */
[----:B------:R-:W-:Y:S01]  /*27b0*/  FSEL R21, RZ, -23, P3 ;  /* 0xc1b80000ff157808 */ /* 0x000fe20001800000 */
[----:B------:R-:W-:-:S02]  /*27c0*/  VIADD R15, R2, 0xc0cafb0d ;  /* 0xc0cafb0d020f7836 */ /* 0x000fc40000000000 */
[----:B------:R-:W-:Y:S01]  /*27d0*/  @!P5 FMUL R24, R24, 16777216 ;  /* 0x4b8000001818d820 */ /* 0x000fe20000400000 */
[----:B------:R-:W-:Y:S01]  /*27e0*/  @!P5 FMUL R68, R68, 16777216 ;  /* 0x4b8000004444d820 */ /* 0x000fe20000400000 */
[----:B------:R-:W-:Y:S01]  /*27f0*/  @!P5 FMUL R28, R28, 16777216 ;  /* 0x4b8000001c1cd820 */ /* 0x000fe20000400000 */
[----:B------:R-:W1:Y:S01]  /*2800*/  MUFU.RCP R17, R36 ;  /* 0x0000002400117308 */ /* 0x000e620000001000 */
[----:B------:R-:W-:Y:S01]  /*2810*/  LOP3.LUT R19, R15, 0xff800000, RZ, 0xc0, !PT ;  /* 0xff8000000f137812 */ /* 0x000fe200078ec0ff */
[----:B------:R-:W-:Y:S01]  /*2820*/  @!P5 FMUL R32, R32, 16777216 ;  /* 0x4b8000002020d820 */ /* 0x000fe20000400000 */
[----:B------:R-:W-:Y:S01]  /*2830*/  @!P5 FMUL R60, R60, 16777216 ;  /* 0x4b8000003c3cd820 */ /* 0x000fe20000400000 */
[----:B------:R-:W-:Y:S01]  /*2840*/  @!P5 FMUL R34, R34, 16777216 ;  /* 0x4b8000002222d820 */ /* 0x000fe20000400000 */
[----:B------:R-:W-:Y:S01]  /*2850*/  I2FP.F32.S32 R18, R19 ;  /* 0x0000001300127245 */ /* 0x000fe20000201400 */
[----:B------:R-:W-:Y:S01]  /*2860*/  @!P5 FMUL R56, R56, 16777216 ;  /* 0x4b8000003838d820 */ /* 0x000fe20000400000 */
[----:B------:R-:W-:Y:S01]  /*2870*/  @!P5 FMUL R64, R64, 16777216 ;  /* 0x4b8000004040d820 */ /* 0x000fe20000400000 */
[----:B------:R-:W-:Y:S01]  /*2880*/  IMAD.IADD R15, R26, 0x1, R33 ;  /* 0x000000011a0f7824 */ /* 0x000fe200078e0221 */
[----:B------:R-:W-:Y:S01]  /*2890*/  LEA.HI R0, R30, R35, RZ, 0x1f ;  /* 0x000000231e007211 */ /* 0x000fe200078ff8ff */
[----:B------:R-:W-:Y:S01]  /*28a0*/  FFMA.FTZ R21, R18, 1.1920928955078125e-07, R21 ;  /* 0x3400000012157823 */ /* 0x000fe20000010015 */
[C---:B0-----:R-:W-:Y:S01]  /*28b0*/  FMUL R71, R22.reuse, R71 ;  /* 0x0000004716477220 */ /* 0x041fe20000400000 */
[C---:B------:R-:W-:Y:S01]  /*28c0*/  FMUL R18, R22.reuse, R23 ;  /* 0x0000001716127220 */ /* 0x040fe20000400000 */
[C---:B------:R-:W-:Y:S01]  /*28d0*/  FMUL R67, R22.reuse, R67 ;  /* 0x0000004316437220 */ /* 0x040fe20000400000 */
[C---:B------:R-:W-:Y:S01]  /*28e0*/  FMUL R26, R22.reuse, R25 ;  /* 0x00000019161a7220 */ /* 0x040fe20000400000 */
[C---:B------:R-:W-:Y:S01]  /*28f0*/  FMUL R63, R22.reuse, R63 ;  /* 0x0000003f163f7220 */ /* 0x040fe20000400000 */
[C---:B------:R-:W-:Y:S01]  /*2900*/  FMUL R30, R22.reuse, R27 ;  /* 0x0000001b161e7220 */ /* 0x040fe20000400000 */
[C---:B------:R-:W-:Y:S01]  /*2910*/  FMUL R59, R22.reuse, R59 ;  /* 0x0000003b163b7220 */ /* 0x040fe20000400000 */
[----:B------:R-:W-:Y:S01]  /*2920*/  FMUL R22, R22, R29 ;  /* 0x0000001d16167220 */ /* 0x000fe20000400000 */
[C---:B-1----:R-:W-:Y:S01]  /*2930*/  FMUL R24, R17.reuse, R24 ;  /* 0x0000001811187220 */ /* 0x042fe20000400000 */
[C---:B------:R-:W-:Y:S01]  /*2940*/  FMUL R23, R17.reuse, R68 ;  /* 0x0000004411177220 */ /* 0x040fe20000400000 */
[C---:B------:R-:W-:Y:S01]  /*2950*/  FMUL R34, R17.reuse, R34 ;  /* 0x0000002211227220 */ /* 0x040fe20000400000 */
[C---:B------:R-:W-:Y:S01]  /*2960*/  FMUL R27, R17.reuse, R56 ;  /* 0x00000038111b7220 */ /* 0x040fe20000400000 */
[C---:B------:R-:W-:Y:S01]  /*2970*/  FMUL R32, R17.reuse, R32 ;  /* 0x0000002011207220 */ /* 0x040fe20000400000 */
[C---:B------:R-:W-:Y:S01]  /*2980*/  FMUL R25, R17.reuse, R60 ;  /* 0x0000003c11197220 */ /* 0x040fe20000400000 */
[C---:B------:R-:W-:Y:S01]  /*2990*/  FMUL R28, R17.reuse, R28 ;  /* 0x0000001c111c7220 */ /* 0x040fe20000400000 */
[----:B------:R-:W-:Y:S01]  /*29a0*/  FMUL R17, R17, R64 ;  /* 0x0000004011117220 */ /* 0x000fe20000400000 */
[----:B------:R-:W-:Y:S01]  /*29b0*/  F2FP.SATFINITE.E4M3.F32.PACK_AB_MERGE_C R22, R59, R22, RZ ;  /* 0x000000163b16723e */ /* 0x000fe200048070ff */
[----:B------:R-:W-:Y:S01]  /*29c0*/  IMAD.IADD R16, R3, 0x1, -R16 ;  /* 0x0000000103107824 */ /* 0x000fe200078e0a10 */
[----:B------:R-:W-:Y:S01]  /*29d0*/  F2FP.SATFINITE.E4M3.F32.PACK_AB_MERGE_C R30, R63, R30, RZ ;  /* 0x0000001e3f1e723e */ /* 0x000fe200048070ff */
[----:B------:R-:W-:Y:S01]  /*29e0*/  IMAD.IADD R19, R2, 0x1, -R19 ;  /* 0x0000000102137824 */ /* 0x000fe200078e0a13 */
[----:B------:R-:W-:Y:S01]  /*29f0*/  F2FP.SATFINITE.E4M3.F32.PACK_AB_MERGE_C R26, R67, R26, RZ ;  /* 0x0000001a431a723e */ /* 0x000fe200048070ff */
[----:B------:R-:W-:Y:S01]  /*2a00*/  IMAD.MOV.U32 R31, RZ, RZ, 0x3dc6b27f ;  /* 0x3dc6b27fff1f7424 */ /* 0x000fe200078e00ff */
[----:B------:R-:W-:Y:S01]  /*2a10*/  F2FP.SATFINITE.E4M3.F32.PACK_AB_MERGE_C R27, R34, R27, RZ ;  /* 0x0000001b221b723e */ /* 0x000fe200048070ff */
[----:B------:R-:W-:Y:S01]  /*2a20*/  BAR.SYNC.DEFER_BLOCKING 0x0 ;  /* 0x0000000000007b1d */ /* 0x000fe20000010000 */
[----:B------:R-:W-:-:S02]  /*2a30*/  F2FP.SATFINITE.E4M3.F32.PACK_AB_MERGE_C R25, R32, R25, RZ ;  /* 0x000000192019723e */ /* 0x000fc400048070ff */
[----:B------:R-:W-:Y:S02]  /*2a40*/  F2FP.SATFINITE.E4M3.F32.PACK_AB_MERGE_C R17, R28, R17, RZ ;  /* 0x000000111c11723e */ /* 0x000fe400048070ff */
[----:B------:R-:W-:Y:S01]  /*2a50*/  LOP3.LUT R29, R22, 0xffff, RZ, 0xc0, !PT ;  /* 0x0000ffff161d7812 */ /* 0x000fe200078ec0ff */
[----:B------:R-:W-:Y:S01]  /*2a60*/  FADD R22, R16, -1 ;  /* 0xbf80000010167421 */ /* 0x000fe20000000000 */
[----:B------:R-:W-:Y:S01]  /*2a70*/  LOP3.LUT R36, R26, 0xffff, RZ, 0xc0, !PT ;  /* 0x0000ffff1a247812 */ /* 0x000fe200078ec0ff */
[----:B------:R-:W0:Y:S01]  /*2a80*/  LDC.64 R40, c[0x0][0x228] ;  /* 0x00008a00ff287b82 */ /* 0x000e220000000a00 */
[----:B------:R-:W-:Y:S01]  /*2a90*/  LOP3.LUT R32, R30, 0xffff, RZ, 0xc0, !PT ;  /* 0x0000ffff1e207812 */ /* 0x000fe200078ec0ff */
[----:B------:R-:W-:Y:S01]  /*2aa0*/  ULDC.64 UR4, c[0x0][0x270] ;  /* 0x00009c0000047ab9 */ /* 0x000fe20000000a00 */
[----:B------:R-:W-:Y:S01]  /*2ab0*/  LOP3.LUT R27, R27, 0xffff, RZ, 0xc0, !PT ;  /* 0x0000ffff1b1b7812 */ /* 0x000fe200078ec0ff */
[----:B------:R-:W-:Y:S01]  /*2ac0*/  UIMAD UR4, UR13, UR4, URZ ;  /* 0x000000040d0472a4 */ /* 0x000fe2000f8e023f */
[----:B------:R-:W-:-:S02]  /*2ad0*/  LOP3.LUT R34, R17, 0xffff, RZ, 0xc0, !PT ;  /* 0x0000ffff11227812 */ /* 0x000fc400078ec0ff */
[----:B------:R-:W-:Y:S02]  /*2ae0*/  LOP3.LUT R26, R25, 0xffff, RZ, 0xc0, !PT ;  /* 0x0000ffff191a7812 */ /* 0x000fe400078ec0ff */
[----:B------:R-:W-:Y:S02]  /*2af0*/  F2FP.SATFINITE.E4M3.F32.PACK_AB_MERGE_C R28, R24, R23, RZ ;  /* 0x00000017181c723e */ /* 0x000fe400048070ff */
[----:B------:R-:W-:Y:S02]  /*2b00*/  F2FP.SATFINITE.E4M3.F32.PACK_AB_MERGE_C R71, R71, R18, RZ ;  /* 0x000000124747723e */ /* 0x000fe400048070ff */
[--C-:B------:R-:W-:Y:S02]  /*2b10*/  PRMT R24, R36, 0x3340, R1.reuse ;  /* 0x0000334024187816 */ /* 0x100fe40000000001 */
[----:B------:R-:W-:Y:S02]  /*2b20*/  PRMT R23, R29, 0x3340, R32 ;  /* 0x000033401d177816 */ /* 0x000fe40000000020 */
[----:B------:R-:W-:-:S02]  /*2b30*/  PRMT R18, R34, 0x3340, R1 ;  /* 0x0000334022127816 */ /* 0x000fc40000000001 */
[----:B------:R-:W-:Y:S02]  /*2b40*/  PRMT R17, R27, 0x3340, R26 ;  /* 0x000033401b117816 */ /* 0x000fe4000000001a */
[----:B------:R-:W-:Y:S01]  /*2b50*/  PRMT R30, R23, 0x5410, R24 ;  /* 0x00005410171e7816 */ /* 0x000fe20000000018 */
[----:B------:R-:W-:Y:S01]  /*2b60*/  FADD R24, R19, -1 ;  /* 0xbf80000013187421 */ /* 0x000fe20000000000 */
[----:B------:R-:W-:Y:S01]  /*2b70*/  PRMT R25, R17, 0x5410, R18 ;  /* 0x0000541011197816 */ /* 0x000fe20000000012 */
[-C--:B------:R-:W-:Y:S01]  /*2b80*/  FFMA.FTZ R17, R22, R31.reuse, -0.16845393180847167969 ;  /* 0xbe2c7f3016117423 */ /* 0x080fe2000001001f */
[----:B------:R-:W-:Y:S01]  /*2b90*/  SHF.R.U32.HI R18, RZ, 0x8, R26 ;  /* 0x00000008ff127819 */ /* 0x000fe2000001161a */
[----:B------:R-:W-:Y:S01]  /*2ba0*/  FFMA.FTZ R19, R24, R31, -0.16845393180847167969 ;  /* 0xbe2c7f3018137423 */ /* 0x000fe2000001001f */
[----:B------:R-:W-:Y:S01]  /*2bb0*/  SHF.R.U32.HI R16, RZ, 0x8, R27 ;  /* 0x00000008ff107819 */ /* 0x000fe2000001161b */
[----:B------:R-:W-:Y:S01]  /*2bc0*/  FFMA.FTZ R17, R22, R17, 0.1716887056827545166 ;  /* 0x3e2fcf2a16117423 */ /* 0x000fe20000010011 */
[----:B------:R-:W-:Y:S01]  /*2bd0*/  SHF.R.U32.HI R23, RZ, 0x8, R34 ;  /* 0x00000008ff177819 */ /* 0x000fe20000011622 */
[----:B------:R-:W-:Y:S01]  /*2be0*/  FFMA.FTZ R19, R24, R19, 0.1716887056827545166 ;  /* 0x3e2fcf2a18137423 */ /* 0x000fe20000010013 */
[----:B------:R-:W-:Y:S01]  /*2bf0*/  LOP3.LUT R18, R18, 0xffff, RZ, 0xc0, !PT ;  /* 0x0000ffff12127812 */ /* 0x000fe200078ec0ff */
[----:B------:R-:W-:Y:S01]  /*2c00*/  FFMA.FTZ R17, R22, R17, -0.17900948226451873779 ;  /* 0xbe374e4316117423 */ /* 0x000fe20000010011 */
[----:B------:R-:W-:Y:S01]  /*2c10*/  LOP3.LUT R27, R16, 0xffff, RZ, 0xc0, !PT ;  /* 0x0000ffff101b7812 */ /* 0x000fe200078ec0ff */
[----:B------:R-:W-:Y:S01]  /*2c20*/  FFMA.FTZ R19, R24, R19, -0.17900948226451873779 ;  /* 0xbe374e4318137423 */ /* 0x000fe20000010013 */
[----:B------:R-:W-:Y:S01]  /*2c30*/  LOP3.LUT R23, R23, 0xffff, RZ, 0xc0, !PT ;  /* 0x0000ffff17177812 */ /* 0x000fe200078ec0ff */
[----:B------:R-:W-:Y:S01]  /*2c40*/  FFMA.FTZ R17, R22, R17, 0.20512372255325317383 ;  /* 0x3e520bf416117423 */ /* 0x000fe20000010011 */
[----:B------:R-:W-:Y:S01]  /*2c50*/  PRMT R27, R27, 0x3340, R18 ;  /* 0x000033401b1b7816 */ /* 0x000fe20000000012 */
[----:B------:R-:W-:Y:S01]  /*2c60*/  FFMA.FTZ R19, R24, R19, 0.20512372255325317383 ;  /* 0x3e520bf418137423 */ /* 0x000fe20000010013 */
[----:B------:R-:W-:Y:S01]  /*2c70*/  PRMT R26, R23, 0x3340, R4 ;  /* 0x00003340171a7816 */ /* 0x000fe20000000004 */
[----:B------:R-:W-:Y:S01]  /*2c80*/  FFMA.FTZ R17, R22, R17, -0.24046532809734344482 ;  /* 0xbe763c8b16117423 */ /* 0x000fe20000010011 */
[----:B------:R-:W-:Y:S01]  /*2c90*/  SHF.R.U32.HI R16, RZ, 0x8, R29 ;  /* 0x00000008ff107819 */ /* 0x000fe2000001161d */
[----:B------:R-:W-:Y:S01]  /*2ca0*/  FFMA.FTZ R19, R24, R19, -0.24046532809734344482 ;  /* 0xbe763c8b18137423 */ /* 0x000fe20000010013 */
[----:B------:R-:W-:Y:S01]  /*2cb0*/  SHF.R.U32.HI R18, RZ, 0x8, R32 ;  /* 0x00000008ff127819 */ /* 0x000fe20000011620 */
[----:B------:R-:W-:Y:S01]  /*2cc0*/  FFMA.FTZ R17, R22, R17, 0.28857114911079406738 ;  /* 0x3e93bf9916117423 */ /* 0x000fe20000010011 */
[----:B------:R-:W-:Y:S01]  /*2cd0*/  SHF.R.U32.HI R23, RZ, 0x8, R36 ;  /* 0x00000008ff177819 */ /* 0x000fe20000011624 */
[----:B------:R-:W-:Y:S01]  /*2ce0*/  FFMA.FTZ R19, R24, R19, 0.28857114911079406738 ;  /* 0x3e93bf9918137423 */ /* 0x000fe20000010013 */
[----:B------:R-:W1:Y:S01]  /*2cf0*/  LDC R32, c[0x0][0x278] ;  /* 0x00009e00ff207b82 */ /* 0x000e620000000800 */
[----:B------:R-:W-:Y:S01]  /*2d00*/  FFMA.FTZ R17, R22, R17, -0.36067417263984680176 ;  /* 0xbeb8aa4916117423 */ /* 0x000fe20000010011 */
[----:B------:R-:W-:Y:S01]  /*2d10*/  LOP3.LUT R18, R18, 0xffff, RZ, 0xc0, !PT ;  /* 0x0000ffff12127812 */ /* 0x000fe200078ec0ff */
[----:B------:R-:W-:Y:S01]  /*2d20*/  FFMA.FTZ R19, R24, R19, -0.36067417263984680176 ;  /* 0xbeb8aa4918137423 */ /* 0x000fe20000010013 */
[----:B------:R-:W-:Y:S01]  /*2d30*/  LOP3.LUT R29, R16, 0xffff, RZ, 0xc0, !PT ;  /* 0x0000ffff101d7812 */ /* 0x000fe200078ec0ff */
[----:B------:R-:W-:Y:S01]  /*2d40*/  FFMA.FTZ R17, R22, R17, 0.48089820146560668945 ;  /* 0x3ef6384a16117423 */ /* 0x000fe20000010011 */
[----:B------:R-:W-:Y:S01]  /*2d50*/  LOP3.LUT R16, R23, 0xffff, RZ, 0xc0, !PT ;  /* 0x0000ffff17107812 */ /* 0x000fe200078ec0ff */
[----:B------:R-:W-:Y:S01]  /*2d60*/  FFMA.FTZ R23, R24, R19, 0.48089820146560668945 ;  /* 0x3ef6384a18177423 */ /* 0x000fe20000010013 */
[----:B------:R-:W-:Y:S01]  /*2d70*/  PRMT R18, R29, 0x3340, R18 ;  /* 0x000033401d127816 */ /* 0x000fe20000000012 */
[----:B------:R-:W-:Y:S01]  /*2d80*/  FFMA.FTZ R19, R22, R17, -0.72134751081466674805 ;  /* 0xbf38aa3b16137423 */ /* 0x000fe20000010011 */
[----:B------:R-:W-:Y:S01]  /*2d90*/  PRMT R29, R16, 0x3340, R1 ;  /* 0x00003340101d7816 */ /* 0x000fe20000000001 */
[----:B------:R-:W-:Y:S01]  /*2da0*/  FFMA.FTZ R23, R24, R23, -0.72134751081466674805 ;  /* 0xbf38aa3b18177423 */ /* 0x000fe20000010017 */
[----:B------:R-:W-:Y:S01]  /*2db0*/  LOP3.LUT R28, R28, 0xffff, RZ, 0xc0, !PT ;  /* 0x0000ffff1c1c7812 */ /* 0x000fe200078ec0ff */
[----:B------:R-:W-:Y:S01]  /*2dc0*/  FMUL R19, R22, R19 ;  /* 0x0000001316137220 */ /* 0x000fe20000400000 */
[----:B------:R-:W-:-:S02]  /*2dd0*/  PRMT R27, R27, 0x5410, R26 ;  /* 0x000054101b1b7816 */ /* 0x000fc4000000001a */
[----:B------:R-:W-:Y:S02]  /*2de0*/  PRMT R26, R18, 0x5410, R29 ;  /* 0x00005410121a7816 */ /* 0x000fe4000000001d */
[----:B------:R-:W-:Y:S02]  /*2df0*/  LOP3.LUT R71, R71, 0xffff, RZ, 0xc0, !PT ;  /* 0x0000ffff47477812 */ /* 0x000fe400078ec0ff */
[--C-:B------:R-:W-:Y:S01]  /*2e00*/  PRMT R16, R25, 0x4210, R28.reuse ;  /* 0x0000421019107816 */ /* 0x100fe2000000001c */
[----:B------:R-:W-:Y:S01]  /*2e10*/  FMUL R25, R24, R23 ;  /* 0x0000001718197220 */ /* 0x000fe20000400000 */
[----:B------:R-:W-:Y:S01]  /*2e20*/  ISETP.GE.U32.AND P1, PT, R3, 0x7f800000, PT ;  /* 0x7f8000000300780c */ /* 0x000fe20003f26070 */
[----:B------:R-:W-:Y:S01]  /*2e30*/  FMUL R23, R22, R19 ;  /* 0x0000001316177220 */ /* 0x000fe20000400000 */
[----:B------:R-:W-:Y:S01]  /*2e40*/  PRMT R17, R27, 0x5210, R28 ;  /* 0x000052101b117816 */ /* 0x000fe2000000001c */
[----:B------:R-:W-:Y:S01]  /*2e50*/  FMUL R25, R24, R25 ;  /* 0x0000001918197220 */ /* 0x000fe20000400000 */
[----:B------:R-:W-:Y:S01]  /*2e60*/  PRMT R18, R30, 0x4210, R71 ;  /* 0x000042101e127816 */ /* 0x000fe20000000047 */
[----:B------:R-:W-:Y:S01]  /*2e70*/  FFMA.FTZ R23, R22, 1.4426950216293334961, R23 ;  /* 0x3fb8aa3b16177823 */ /* 0x000fe20000010017 */
[----:B------:R-:W-:Y:S01]  /*2e80*/  PRMT R19, R26, 0x5210, R71 ;  /* 0x000052101a137816 */ /* 0x000fe20000000047 */
[----:B-1----:R-:W-:Y:S01]  /*2e90*/  IMAD R22, R12, R32, RZ ;  /* 0x000000200c167224 */ /* 0x002fe200078e02ff */
[----:B------:R-:W-:Y:S01]  /*2ea0*/  ISETP.GE.U32.AND P2, PT, R2, 0x7f800000, PT ;  /* 0x7f8000000200780c */ /* 0x000fe20003f46070 */
[----:B------:R-:W-:Y:S01]  /*2eb0*/  FFMA.FTZ R24, R24, 1.4426950216293334961, R25 ;  /* 0x3fb8aa3b18187823 */ /* 0x000fe20000010019 */
[----:B------:R-:W-:Y:S01]  /*2ec0*/  FADD R12, R20, R23 ;  /* 0x00000017140c7221 */ /* 0x000fe20000000000 */
[----:B------:R1:W-:Y:S01]  /*2ed0*/  STSM.16.M88.4 [R15], R16 ;  /* 0x000000100f007844 */ /* 0x0003e20000000200 */
[----:B------:R-:W-:Y:S01]  /*2ee0*/  FSETP.NEU.AND P0, PT, R3, RZ, PT ;  /* 0x000000ff0300720b */ /* 0x000fe20003f0d000 */
[----:B------:R-:W-:-:S02]  /*2ef0*/  @P1 IMAD.MOV.U32 R20, RZ, RZ, 0x7f800000 ;  /* 0x7f800000ff141424 */ /* 0x000fc400078e00ff */
[----:B------:R-:W-:Y:S01]  /*2f00*/  FADD R42, R21, R24 ;  /* 0x00000018152a7221 */ /* 0x000fe20000000000 */
[----:B------:R-:W-:Y:S01]  /*2f10*/  IMAD R21, R13, UR5, RZ ;  /* 0x000000050d157c24 */ /* 0x000fe2000f8e02ff */
[----:B------:R-:W-:Y:S01]  /*2f20*/  USHF.R.S32.HI UR5, URZ, 0x1f, UR4 ;  /* 0x0000001f3f057899 */ /* 0x000fe20008011404 */
[----:B------:R-:W-:Y:S01]  /*2f30*/  @P1 FFMA.FTZ R12, R3, R20, +INF ;  /* 0x7f800000030c1423 */ /* 0x000fe20000010014 */
[----:B------:R-:W-:Y:S01]  /*2f40*/  FSETP.NEU.AND P1, PT, R2, RZ, PT ;  /* 0x000000ff0200720b */ /* 0x000fe20003f2d000 */
[----:B------:R-:W-:Y:S01]  /*2f50*/  IMAD R23, R32, 0x4, R22 ;  /* 0x0000000420177824 */ /* 0x000fe200078e0216 */
[----:B0-----:R-:W-:Y:S01]  /*2f60*/  IADD3 R40, P3, P4, R21, UR4, R40 ;  /* 0x0000000415287c10 */ /* 0x001fe2000fc7e028 */
[----:B------:R-:W-:Y:S01]  /*2f70*/  @P2 IMAD.MOV.U32 R3, RZ, RZ, 0x7f800000 ;  /* 0x7f800000ff032424 */ /* 0x000fe200078e00ff */
[----:B------:R-:W-:Y:S01]  /*2f80*/  FSEL R12, R12, -INF , P0 ;  /* 0xff8000000c0c7808 */ /* 0x000fe20000000000 */
[----:B------:R-:W-:Y:S01]  /*2f90*/  IMAD R25, R32, 0x4, R23 ;  /* 0x0000000420197824 */ /* 0x000fe200078e0217 */
[----:B------:R-:W-:Y:S01]  /*2fa0*/  ULDC UR4, c[0x0][0x27c] ;  /* 0x00009f0000047ab9 */ /* 0x000fe20000000800 */
[----:B------:R-:W-:Y:S01]  /*2fb0*/  @P2 FFMA.FTZ R42, R2, R3, +INF ;  /* 0x7f800000022a2423 */ /* 0x000fe20000010003 */
[----:B------:R-:W-:Y:S01]  /*2fc0*/  LOP3.LUT R2, R14, 0x1ff, RZ, 0xc0, !PT ;  /* 0x000001ff0e027812 */ /* 0x000fe200078ec0ff */
[C---:B------:R-:W-:Y:S01]  /*2fd0*/  IMAD R27, R32.reuse, 0x4, R25 ;  /* 0x00000004201b7824 */ /* 0x040fe200078e0219 */
[----:B-1----:R-:W-:Y:S01]  /*2fe0*/  SHF.R.S32.HI R16, RZ, 0x1f, R21 ;  /* 0x0000001fff107819 */ /* 0x002fe20000011415 */
[-C--:B------:R-:W-:Y:S01]  /*2ff0*/  IMAD R11, R11, R32.reuse, RZ ;  /* 0x000000200b0b7224 */ /* 0x080fe200078e02ff */
[----:B------:R-:W-:Y:S01]  /*3000*/  UIMAD UR4, UR13, UR4, URZ ;  /* 0x000000040d0472a4 */ /* 0x000fe2000f8e023f */
[----:B------:R-:W-:Y:S01]  /*3010*/  IMAD R31, R32, 0x4, R27 ;  /* 0x00000004201f7824 */ /* 0x000fe200078e021b */
[----:B------:R-:W-:Y:S01]  /*3020*/  IADD3.X R46, R16, UR5, R41, P3, P4 ;  /* 0x00000005102e7c10 */ /* 0x000fe20009fe8429 */
[----:B------:R-:W-:Y:S01]  /*3030*/  IMAD R15, R10, R32, RZ ;  /* 0x000000200a0f7224 */ /* 0x000fe200078e02ff */
[----:B------:R-:W-:Y:S01]  /*3040*/  LEA R16, R2, UR12, 0x4 ;  /* 0x0000000c02107c11 */ /* 0x000fe2000f8e20ff */
[----:B------:R-:W-:Y:S01]  /*3050*/  BAR.SYNC.DEFER_BLOCKING 0x0 ;  /* 0x0000000000007b1d */ /* 0x000fe20000010000 */
[----:B------:R-:W-:Y:S01]  /*3060*/  IMAD R35, R32, 0x4, R31 ;  /* 0x0000000420237824 */ /* 0x000fe200078e021f */
[----:B------:R-:W-:Y:S01]  /*3070*/  IADD3 R2, P6, R22, R40, RZ ;  /* 0x0000002816027210 */ /* 0x000fe20007fde0ff */
[----:B------:R-:W-:Y:S01]  /*3080*/  IMAD R21, R9, R32, RZ ;  /* 0x0000002009157224 */ /* 0x000fe200078e02ff */
        /* <DEDUP_REMOVED lines=8> */
[----:B------:R-:W-:Y:S01]  /*3110*/  LEA.HI.X.SX32 R3, R22, R46, 0x1, P6 ;  /* 0x0000002e16037211 */ /* 0x000fe200030f0eff */
[C---:B------:R-:W-:Y:S01]  /*3120*/  IMAD R39, R32.reuse, 0x4, R35 ;  /* 0x0000000420277824 */ /* 0x040fe200078e0223 */
[----:B------:R-:W-:Y:S01]  /*3130*/  IADD3 R20, P6, R21, R40, RZ ;  /* 0x0000002815147210 */ /* 0x000fe20007fde0ff */
[----:B------:R-:W-:Y:S01]  /*3140*/  IMAD R41, R5, R32, RZ ;  /* 0x0000002005297224 */ /* 0x000fe200078e02ff */
[-C--:B------:R-:W-:Y:S01]  /*3150*/  LEA.HI.X.SX32 R5, R11, R46.reuse, 0x1, P5 ;  /* 0x0000002e0b057211 */ /* 0x080fe200028f0eff */
[----:B------:R-:W-:Y:S01]  /*3160*/  IMAD R43, R32, 0x4, R39 ;  /* 0x00000004202b7824 */ /* 0x000fe200078e0227 */
[-C--:B------:R-:W-:Y:S01]  /*3170*/  LEA.HI.X.SX32 R7, R23, R46.reuse, 0x1, P2 ;  /* 0x0000002e17077211 */ /* 0x080fe200010f0eff */
[----:B------:R-:W-:Y:S01]  /*3180*/  USHF.L.U32 UR6, UR4, 0x2, URZ ;  /* 0x0000000204067899 */ /* 0x000fe2000800063f */
[----:B------:R-:W-:Y:S01]  /*3190*/  LEA.HI.X.SX32 R9, R15, R46, 0x1, P4 ;  /* 0x0000002e0f097211 */ /* 0x000fe200020f0eff */
[----:B------:R-:W-:Y:S01]  /*31a0*/  UIMAD.WIDE UR4, UR4, 0x4, URZ ;  /* 0x00000004040478a5 */ /* 0x000fe2000f8e023f */
[-C--:B------:R-:W-:Y:S01]  /*31b0*/  IADD3 R22, P5, R27, R40.reuse, RZ ;  /* 0x000000281b167210 */ /* 0x080fe20007fbe0ff */
[----:B------:R-:W0:Y:S01]  /*31c0*/  LDS.128 R16, [R16] ;  /* 0x0000000010107984 */ /* 0x000e220000000c00 */
[----:B------:R-:W-:-:S02]  /*31d0*/  IADD3 R24, P2, R29, R40, RZ ;  /* 0x000000281d187210 */ /* 0x000fc40007f5e0ff */
[----:B------:R-:W-:Y:S02]  /*31e0*/  LEA.HI.X.SX32 R11, R25, R46, 0x1, P3 ;  /* 0x0000002e190b7211 */ /* 0x000fe400018f0eff */
[-C--:B------:R-:W-:Y:S02]  /*31f0*/  IADD3 R28, P3, R33, R40.reuse, RZ ;  /* 0x00000028211c7210 */ /* 0x080fe40007f7e0ff */
[----:B------:R-:W-:Y:S02]  /*3200*/  IADD3 R26, P4, R31, R40, RZ ;  /* 0x000000281f1a7210 */ /* 0x000fe40007f9e0ff */
[----:B------:R-:W-:Y:S02]  /*3210*/  LEA.HI.X.SX32 R21, R21, R46, 0x1, P6 ;  /* 0x0000002e15157211 */ /* 0x000fe400030f0eff */
[----:B------:R-:W-:Y:S02]  /*3220*/  IADD3 R30, P6, R35, R40, RZ ;  /* 0x00000028231e7210 */ /* 0x000fe40007fde0ff */
[----:B------:R-:W-:-:S02]  /*3230*/  LEA.HI.X.SX32 R23, R27, R46, 0x1, P5 ;  /* 0x0000002e1b177211 */ /* 0x000fc400028f0eff */
[----:B------:R-:W-:Y:S02]  /*3240*/  LEA.HI.X.SX32 R25, R29, R46, 0x1, P2 ;  /* 0x0000002e1d197211 */ /* 0x000fe400010f0eff */
[-C--:B------:R-:W-:Y:S02]  /*3250*/  IADD3 R32, P5, R37, R40.reuse, RZ ;  /* 0x0000002825207210 */ /* 0x080fe40007fbe0ff */
[----:B------:R-:W-:Y:S02]  /*3260*/  IADD3 R34, P2, R39, R40, RZ ;  /* 0x0000002827227210 */ /* 0x000fe40007f5e0ff */
[-C--:B------:R-:W-:Y:S02]  /*3270*/  LEA.HI.X.SX32 R29, R33, R46.reuse, 0x1, P3 ;  /* 0x0000002e211d7211 */ /* 0x080fe400018f0eff */
[----:B------:R-:W-:Y:S02]  /*3280*/  LEA.HI.X.SX32 R27, R31, R46, 0x1, P4 ;  /* 0x0000002e1f1b7211 */ /* 0x000fe400020f0eff */
[----:B------:R-:W-:-:S02]  /*3290*/  IADD3 R38, P3, R43, R40, RZ ;  /* 0x000000282b267210 */ /* 0x000fc40007f7e0ff */
[----:B------:R-:W-:Y:S02]  /*32a0*/  IADD3 R36, P4, R41, R40, RZ ;  /* 0x0000002829247210 */ /* 0x000fe40007f9e0ff */
[----:B------:R-:W-:Y:S02]  /*32b0*/  LEA.HI.X.SX32 R31, R35, R46, 0x1, P6 ;  /* 0x0000002e231f7211 */ /* 0x000fe400030f0eff */
[----:B------:R-:W-:Y:S02]  /*32c0*/  IADD3 R40, P6, R44, R40, RZ ;  /* 0x000000282c287210 */ /* 0x000fe40007fde0ff */
[-C--:B------:R-:W-:Y:S02]  /*32d0*/  LEA.HI.X.SX32 R33, R37, R46.reuse, 0x1, P5 ;  /* 0x0000002e25217211 */ /* 0x080fe400028f0eff */
[-C--:B------:R-:W-:Y:S02]  /*32e0*/  LEA.HI.X.SX32 R35, R39, R46.reuse, 0x1, P2 ;  /* 0x0000002e27237211 */ /* 0x080fe400010f0eff */
[----:B------:R-:W-:-:S02]  /*32f0*/  LEA.HI.X.SX32 R39, R43, R46, 0x1, P3 ;  /* 0x0000002e2b277211 */ /* 0x000fc400018f0eff */
[----:B------:R-:W-:Y:S02]  /*3300*/  LEA.HI.X.SX32 R37, R41, R46, 0x1, P4 ;  /* 0x0000002e29257211 */ /* 0x000fe400020f0eff */
[----:B0-----:R-:W-:Y:S02]  /*3310*/  PRMT R69, R16, 0x7770, RZ ;  /* 0x0000777010457816 */ /* 0x001fe400000000ff */
[----:B------:R-:W-:Y:S02]  /*3320*/  PRMT R67, R17, 0x7770, RZ ;  /* 0x0000777011437816 */ /* 0x000fe400000000ff */
[----:B------:R-:W-:Y:S01]  /*3330*/  PRMT R65, R18, 0x7770, RZ ;  /* 0x0000777012417816 */ /* 0x000fe200000000ff */
[----:B------:R0:W-:Y:S01]  /*3340*/  STG.E.U8 desc[UR16][R2.64], R69 ;  /* 0x0000004502007986 */ /* 0x0001e2000c101110 */
[C---:B------:R-:W-:Y:S02]  /*3350*/  PRMT R15, R19.reuse, 0x7773, RZ ;  /* 0x00007773130f7816 */ /* 0x040fe400000000ff */
[C---:B------:R-:W-:Y:S01]  /*3360*/  PRMT R49, R19.reuse, 0x7772, RZ ;  /* 0x0000777213317816 */ /* 0x040fe200000000ff */
[----:B------:R1:W-:Y:S01]  /*3370*/  STG.E.U8 desc[UR16][R4.64], R67 ;  /* 0x0000004304007986 */ /* 0x0003e2000c101110 */
[----:B------:R-:W-:-:S02]  /*3380*/  PRMT R57, R19, 0x7771, RZ ;  /* 0x0000777113397816 */ /* 0x000fc400000000ff */
[----:B------:R-:W-:Y:S01]  /*3390*/  PRMT R19, R19, 0x7770, RZ ;  /* 0x0000777013137816 */ /* 0x000fe200000000ff */
[----:B------:R2:W-:Y:S01]  /*33a0*/  STG.E.U8 desc[UR16][R6.64], R65 ;  /* 0x0000004106007986 */ /* 0x0005e2000c101110 */
[----:B------:R-:W-:Y:S02]  /*33b0*/  PRMT R63, R16, 0x7771, RZ ;  /* 0x00007771103f7816 */ /* 0x000fe400000000ff */
[C---:B------:R-:W-:Y:S01]  /*33c0*/  PRMT R61, R17.reuse, 0x7771, RZ ;  /* 0x00007771113d7816 */ /* 0x040fe200000000ff */
[----:B------:R3:W-:Y:S01]  /*33d0*/  STG.E.U8 desc[UR16][R8.64], R19 ;  /* 0x0000001308007986 */ /* 0x0007e2000c101110 */
[----:B------:R-:W-:Y:S01]  /*33e0*/  PRMT R59, R18, 0x7771, RZ ;  /* 0x00007771123b7816 */ /* 0x000fe200000000ff */
[----:B0-----:R-:W0:Y:S01]  /*33f0*/  LDC.64 R68, c[0x0][0x230] ;  /* 0x00008c00ff447b82 */ /* 0x001e220000000a00 */
[----:B------:R-:W-:Y:S01]  /*3400*/  PRMT R55, R16, 0x7772, RZ ;  /* 0x0000777210377816 */ /* 0x000fe200000000ff */
[----:B------:R3:W-:Y:S01]  /*3410*/  STG.E.U8 desc[UR16][R10.64], R63 ;  /* 0x0000003f0a007986 */ /* 0x0007e2000c101110 */
[----:B------:R-:W-:Y:S01]  /*3420*/  PRMT R53, R17, 0x7772, RZ ;  /* 0x0000777211357816 */ /* 0x000fe200000000ff */
[----:B-1----:R-:W-:Y:S01]  /*3430*/  FFMA R4, R12, 0.69314718246459960938, R47 ;  /* 0x3f3172180c047823 */ /* 0x002fe2000000002f */
[----:B------:R-:W-:Y:S01]  /*3440*/  PRMT R51, R18, 0x7772, RZ ;  /* 0x0000777212337816 */ /* 0x000fe200000000ff */
[----:B------:R3:W-:Y:S01]  /*3450*/  STG.E.U8 desc[UR16][R20.64], R61 ;  /* 0x0000003d14007986 */ /* 0x0007e2000c101110 */
[----:B------:R-:W-:Y:S01]  /*3460*/  PRMT R45, R16, 0x7773, RZ ;  /* 0x00007773102d7816 */ /* 0x000fe200000000ff */
[----:B--2---:R-:W-:Y:S01]  /*3470*/  IMAD.HI R6, R13, 0x4, RZ ;  /* 0x000000040d067827 */ /* 0x004fe200078e02ff */
[----:B------:R-:W-:Y:S01]  /*3480*/  PRMT R43, R17, 0x7773, RZ ;  /* 0x00007773112b7816 */ /* 0x000fe200000000ff */
[----:B------:R3:W-:Y:S01]  /*3490*/  STG.E.U8 desc[UR16][R22.64], R59 ;  /* 0x0000003b16007986 */ /* 0x0007e2000c101110 */
[----:B------:R-:W-:-:S02]  /*34a0*/  PRMT R17, R18, 0x7773, RZ ;  /* 0x0000777312117816 */ /* 0x000fc400000000ff */
[----:B------:R-:W-:Y:S01]  /*34b0*/  LEA.HI.X.SX32 R41, R44, R46, 0x1, P6 ;  /* 0x0000002e2c297211 */ /* 0x000fe200030f0eff */
[----:B------:R3:W-:Y:S01]  /*34c0*/  STG.E.U8 desc[UR16][R24.64], R57 ;  /* 0x0000003918007986 */ /* 0x0007e2000c101110 */
[C---:B------:R-:W-:Y:S01]  /*34d0*/  LOP3.LUT P2, RZ, R14.reuse, 0x100, RZ, 0xc0, !PT ;  /* 0x000001000eff7812 */ /* 0x040fe2000784c0ff */
[----:B------:R-:W-:Y:S01]  /*34e0*/  IMAD.SHL.U32 R14, R14, 0x2, RZ ;  /* 0x000000020e0e7824 */ /* 0x000fe200078e00ff */
[----:B------:R-:W-:Y:S01]  /*34f0*/  FSEL R3, R42, -INF , P1 ;  /* 0xff8000002a037808 */ /* 0x000fe20000800000 */
[----:B------:R3:W-:Y:S03]  /*3500*/  STG.E.U8 desc[UR16][R26.64], R55 ;  /* 0x000000371a007986 */ /* 0x0007e6000c101110 */
[----:B------:R-:W-:Y:S01]  /*3510*/  LOP3.LUT R14, R14, 0x3f8, RZ, 0xc0, !PT ;  /* 0x000003f80e0e7812 */ /* 0x000fe200078ec0ff */
[----:B------:R3:W-:Y:S01]  /*3520*/  STG.E.U8 desc[UR16][R28.64], R53 ;  /* 0x000000351c007986 */ /* 0x0007e2000c101110 */
[----:B------:R-:W-:Y:S01]  /*3530*/  FFMA R5, R3, 0.69314718246459960938, R86 ;  /* 0x3f31721803057823 */ /* 0x000fe20000000056 */
[----:B------:R-:W-:-:S02]  /*3540*/  IMAD.SHL.U32 R3, R13, 0x4, RZ ;  /* 0x000000040d037824 */ /* 0x000fc400078e00ff */
[----:B------:R3:W-:Y:S03]  /*3550*/  STG.E.U8 desc[UR16][R30.64], R51 ;  /* 0x000000331e007986 */ /* 0x0007e6000c101110 */
[----:B0-----:R-:W-:Y:S01]  /*3560*/  IADD3 R2, P0, P1, R3, UR6, R68 ;  /* 0x0000000603027c10 */ /* 0x001fe2000f91e044 */
[----:B------:R3:W-:Y:S03]  /*3570*/  STG.E.U8 desc[UR16][R32.64], R49 ;  /* 0x0000003120007986 */ /* 0x0007e6000c101110 */
[----:B------:R-:W-:Y:S01]  /*3580*/  IADD3.X R3, R6, UR5, R69, P0, P1 ;  /* 0x0000000506037c10 */ /* 0x000fe200087e2445 */
[----:B------:R3:W-:Y:S04]  /*3590*/  STG.E.U8 desc[UR16][R34.64], R45 ;  /* 0x0000002d22007986 */ /* 0x0007e8000c101110 */
[----:B------:R3:W-:Y:S04]  /*35a0*/  STG.E.U8 desc[UR16][R36.64], R43 ;  /* 0x0000002b24007986 */ /* 0x0007e8000c101110 */
[----:B------:R3:W-:Y:S04]  /*35b0*/  STG.E.U8 desc[UR16][R38.64], R17 ;  /* 0x0000001126007986 */ /* 0x0007e8000c101110 */
[----:B------:R3:W-:Y:S01]  /*35c0*/  STG.E.U8 desc[UR16][R40.64], R15 ;  /* 0x0000000f28007986 */ /* 0x0007e2000c101110 */
[----:B------:R-:W-:Y:S06]  /*35d0*/  BAR.SYNC.DEFER_BLOCKING 0x0 ;  /* 0x0000000000007b1d */ /* 0x000fec0000010000 */
[----:B------:R3:W-:Y:S02]  /*35e0*/  STS.64 [R14+UR12], R4 ;  /* 0x000000040e007988 */ /* 0x0007e40008000a0c */
[----:B------:R-:W-:Y:S06]  /*35f0*/  BAR.SYNC.DEFER_BLOCKING 0x0 ;  /* 0x0000000000007b1d */ /* 0x000fec0000010000 */
[----:B------:R-:W-:Y:S05]  /*3600*/  @P2 EXIT ;  /* 0x000000000000294d */ /* 0x000fea0003800000 */
[----:B---3--:R-:W0:Y:S04]  /*3610*/  LDS R5, [R0] ;  /* 0x0000000000057984 */ /* 0x008e280000000800 */
[----:B0-----:R-:W-:Y:S01]  /*3620*/  STG.E desc[UR16][R2.64], R5 ;  /* 0x0000000502007986 */ /* 0x001fe2000c101910 */
[----:B------:R-:W-:Y:S05]  /*3630*/  EXIT ;  /* 0x000000000000794d */ /* 0x000fea0003800000 */
.L_x_2:
[----:B------:R-:W-:-:S00]  /*3640*/  BRA `(.L_x_2) ;  /* 0xfffffffc00fc7947 */ /* 0x000fc0000383ffff */
[----:B------:R-:W-:-:S00]  /*3650*/  NOP ;  /* 0x0000000000007918 */ /* 0x000fc00000000000 */
        /* <DEDUP_REMOVED lines=10> */
.L_x_3:


//--------------------- .nv.global.init           --------------------------
	.section	.nv.global.init,"aw",@progbits
.nv.global.init:
	.type		_$_str,@object
	.size		_$_str,(.L_0 - _$_str)
_$_str:
        /*0000*/ 	.byte	0x5f, 0x5f, 0x43, 0x55, 0x44, 0x41, 0x5f, 0x46, 0x54, 0x5a, 0x00
.L_0:


//--------------------- .nv.shared.attn_fwd       --------------------------
	.section	.nv.shared.attn_fwd,"aw",@nobits
	.sectionflags	@""
	.align	16
	.zero		1024


//--------------------- .nv.shared.reserved.0     --------------------------
	.section	.nv.shared.reserved.0,"aw",@nobits
	.weak		__nv_reservedSMEM_offset_0_alias
	.size		__nv_reservedSMEM_offset_0_alias, 0, 0
	.other		__nv_reservedSMEM_offset_0_alias,@"STO_CUDA_RESERVED_SHARED STV_DEFAULT"
__nv_reservedSMEM_offset_0_alias:
	.zero		0


//--------------------- .nv.constant0.attn_fwd    --------------------------
	.section	.nv.constant0.attn_fwd,"a",@progbits
	.sectionflags	@""
	.align	4
.nv.constant0.attn_fwd:
	.zero		664


//--------------------- SYMBOLS --------------------------

	.type		.nv.reservedSmem.offset0,@object
	.size		.nv.reservedSmem.offset0,0x4
